def matmul_kernel(
    a_ptr,
    b_ptr,
    c_ptr,
    M,
    N,
    K,
    stride_am,
    stride_ak,
    stride_bk,
    stride_bn,
    stride_cm,
    stride_cn,
    BLOCK_M: tl.constexpr,
    BLOCK_N: tl.constexpr,
    BLOCK_K: tl.constexpr,
    GROUP_M: tl.constexpr,
):
    pid = tl.program_id(axis=0)
    num_pid_m = tl.cdiv(M, BLOCK_M)
    num_pid_n = tl.cdiv(N, BLOCK_N)
    num_pid_in_group = GROUP_M * num_pid_n
    group_id = pid // num_pid_in_group
    first_pid_m = group_id * GROUP_M
    group_size_m = min(num_pid_m - first_pid_m, GROUP_M)
    pid_m = first_pid_m + ((pid % num_pid_in_group) % group_size_m)
    pid_n = (pid % num_pid_in_group) // group_size_m

    offs_am = (pid_m * BLOCK_M + tl.arange(0, BLOCK_M)) % M
    offs_bn = (pid_n * BLOCK_N + tl.arange(0, BLOCK_N)) % N
    offs_k = tl.arange(0, BLOCK_K)
    a_ptrs = a_ptr + offs_am[:, None] * stride_am + offs_k[None, :] * stride_ak
    b_ptrs = b_ptr + offs_k[:, None] * stride_bk + offs_bn[None, :] * stride_bn

    acc = tl.zeros((BLOCK_M, BLOCK_N), dtype=tl.float32)
    for kk in range(0, tl.cdiv(K, BLOCK_K)):
        a = tl.load(a_ptrs, mask=offs_k[None, :] < K - kk * BLOCK_K, other=0.0)
        b = tl.load(b_ptrs, mask=offs_k[:, None] < K - kk * BLOCK_K, other=0.0)
        acc = tl.dot(a, b, acc)
        a_ptrs += BLOCK_K * stride_ak
        b_ptrs += BLOCK_K * stride_bk

    c = acc.to(c_ptr.dtype.element_ty)
    offs_cm = pid_m * BLOCK_M + tl.arange(0, BLOCK_M)
    offs_cn = pid_n * BLOCK_N + tl.arange(0, BLOCK_N)
    c_ptrs = c_ptr + offs_cm[:, None] * stride_cm + offs_cn[None, :] * stride_cn
    mask = (offs_cm[:, None] < M) & (offs_cn[None, :] < N)
    tl.store(c_ptrs, c, mask=mask)

# config = {"BLOCK_K": 64, "BLOCK_M": 128, "BLOCK_N": 32, "GROUP_M": 8, "arch": "sm_100", "dtype": "bf16", "num_ctas": 1, "num_stages": 2, "num_warps": 8}
# arch = sm_100


// ===== COMPILED SASS (sm_100a) =====

	.target	sm_100a

	.elftype	@"ET_EXEC"


//--------------------- .note.nv.tkinfo           --------------------------
	.section	.note.nv.tkinfo,"",@"SHT_NOTE"
	.sectionflags	@"SHF_NOTE_NV_TKINFO"
	.tkinfo
        /*0018*/ 	.word	0x00000081
        /*0030*/ 	.string	""
        /*0030*/ 	.string	"ptxas-blackwell"
        /*0030*/ 	.string	"Cuda compilation tools, release 12.9, V12.9.86"
        /*0030*/ 	.string	"Build cuda_12.9.r12.9/compiler.36037853_0"
        /*0030*/ 	.string	"-v  -suppress-debug-info  -lineinfo  -arch sm_100a "



//--------------------- .note.nv.cuver            --------------------------
	.section	.note.nv.cuver,"",@"SHT_NOTE"
	.sectionflags	@"SHF_NOTE_NV_CUVER"
        /*0018*/ 	.short	0x0001
        /*001a*/ 	.short	0x0064
        /*001c*/ 	.short	0x0001
        /*001e*/ 	.short	0x0000
        /*0020*/ 	.short	0x0001
        /*0022*/ 	.short	0x0000


//--------------------- .nv.info                  --------------------------
	.section	.nv.info,"",@"SHT_CUDA_INFO"
	.align	4


	//----- nvinfo : EIATTR_REGCOUNT
	.align		4
        /*0000*/ 	.byte	0x04, 0x2f
        /*0002*/ 	.short	(.L_4 - .L_3)
	.align		4
.L_3:
        /*0004*/ 	.word	index@(matmul_kernel)
        /*0008*/ 	.word	0x000000ae


	//----- nvinfo : EIATTR_FRAME_SIZE
	.align		4
.L_4:
        /*000c*/ 	.byte	0x04, 0x11
        /*000e*/ 	.short	(.L_6 - .L_5)
	.align		4
.L_5:
        /*0010*/ 	.word	index@($__internal_2_$__cuda_sm10x_tcgen05_guardrail_trap_unallocated_columns_being_dealloced)
        /*0014*/ 	.word	0x00000000


	//----- nvinfo : EIATTR_FRAME_SIZE
	.align		4
.L_6:
        /*0018*/ 	.byte	0x04, 0x11
        /*001a*/ 	.short	(.L_8 - .L_7)
	.align		4
.L_7:
        /*001c*/ 	.word	index@($__internal_1_$__cuda_sm10x_tcgen05_guardrail_trap_phase_invalid_during_alloc)
        /*0020*/ 	.word	0x00000000


	//----- nvinfo : EIATTR_FRAME_SIZE
	.align		4
.L_8:
        /*0024*/ 	.byte	0x04, 0x11
        /*0026*/ 	.short	(.L_10 - .L_9)
	.align		4
.L_9:
        /*0028*/ 	.word	index@($__internal_0_$__cuda_sm10x_tcgen05_guardrail_trap_col_being_dealloced_not_returned_by_alloc)
        /*002c*/ 	.word	0x00000000


	//----- nvinfo : EIATTR_FRAME_SIZE
	.align		4
.L_10:
        /*0030*/ 	.byte	0x04, 0x11
        /*0032*/ 	.short	(.L_12 - .L_11)
	.align		4
.L_11:
        /*0034*/ 	.word	index@(matmul_kernel)
        /*0038*/ 	.word	0x00000000


	//----- nvinfo : EIATTR_MIN_STACK_SIZE
	.align		4
.L_12:
        /*003c*/ 	.byte	0x04, 0x12
        /*003e*/ 	.short	(.L_14 - .L_13)
	.align		4
.L_13:
        /*0040*/ 	.word	index@(matmul_kernel)
        /*0044*/ 	.word	0x00000000
.L_14:


//--------------------- .nv.info.matmul_kernel    --------------------------
	.section	.nv.info.matmul_kernel,"",@"SHT_CUDA_INFO"
	.sectionflags	@""
	.align	4


	//----- nvinfo : EIATTR_CUDA_API_VERSION
	.align		4
        /*0000*/ 	.byte	0x04, 0x37
        /*0002*/ 	.short	(.L_16 - .L_15)
.L_15:
        /*0004*/ 	.word	0x00000081


	//----- nvinfo : EIATTR_KPARAM_INFO
	.align		4
.L_16:
        /*0008*/ 	.byte	0x04, 0x17
        /*000a*/ 	.short	(.L_18 - .L_17)
.L_17:
        /*000c*/ 	.word	0x00000000
        /*0010*/ 	.short	0x000d
        /*0012*/ 	.short	0x0048
        /*0014*/ 	.byte	0x00, 0xf4, 0x21, 0x00


	//----- nvinfo : EIATTR_KPARAM_INFO
	.align		4
.L_18:
        /*0018*/ 	.byte	0x04, 0x17
        /*001a*/ 	.short	(.L_20 - .L_19)
.L_19:
        /*001c*/ 	.word	0x00000000
        /*0020*/ 	.short	0x000c
        /*0022*/ 	.short	0x0040
        /*0024*/ 	.byte	0x00, 0xf4, 0x21, 0x00


	//----- nvinfo : EIATTR_KPARAM_INFO
	.align		4
.L_20:
        /*0028*/ 	.byte	0x04, 0x17
        /*002a*/ 	.short	(.L_22 - .L_21)
.L_21:
        /*002c*/ 	.word	0x00000000
        /*0030*/ 	.short	0x000b
        /*0032*/ 	.short	0x0038
        /*0034*/ 	.byte	0x00, 0xf0, 0x11, 0x00


	//----- nvinfo : EIATTR_KPARAM_INFO
	.align		4
.L_22:
        /*0038*/ 	.byte	0x04, 0x17
        /*003a*/ 	.short	(.L_24 - .L_23)
.L_23:
        /*003c*/ 	.word	0x00000000
        /*0040*/ 	.short	0x000a
        /*0042*/ 	.short	0x0034
        /*0044*/ 	.byte	0x00, 0xf0, 0x11, 0x00


	//----- nvinfo : EIATTR_KPARAM_INFO
	.align		4
.L_24:
        /*0048*/ 	.byte	0x04, 0x17
        /*004a*/ 	.short	(.L_26 - .L_25)
.L_25:
        /*004c*/ 	.word	0x00000000
        /*0050*/ 	.short	0x0009
        /*0052*/ 	.short	0x0030
        /*0054*/ 	.byte	0x00, 0xf0, 0x11, 0x00


	//----- nvinfo : EIATTR_KPARAM_INFO
	.align		4
.L_26:
        /*0058*/ 	.byte	0x04, 0x17
        /*005a*/ 	.short	(.L_28 - .L_27)
.L_27:
        /*005c*/ 	.word	0x00000000
        /*0060*/ 	.short	0x0008
        /*0062*/ 	.short	0x002c
        /*0064*/ 	.byte	0x00, 0xf0, 0x11, 0x00


	//----- nvinfo : EIATTR_KPARAM_INFO
	.align		4
.L_28:
        /*0068*/ 	.byte	0x04, 0x17
        /*006a*/ 	.short	(.L_30 - .L_29)
.L_29:
        /*006c*/ 	.word	0x00000000
        /*0070*/ 	.short	0x0007
        /*0072*/ 	.short	0x0028
        /*0074*/ 	.byte	0x00, 0xf0, 0x11, 0x00


	//----- nvinfo : EIATTR_KPARAM_INFO
	.align		4
.L_30:
        /*0078*/ 	.byte	0x04, 0x17
        /*007a*/ 	.short	(.L_32 - .L_31)
.L_31:
        /*007c*/ 	.word	0x00000000
        /*0080*/ 	.short	0x0006
        /*0082*/ 	.short	0x0024
        /*0084*/ 	.byte	0x00, 0xf0, 0x11, 0x00


	//----- nvinfo : EIATTR_KPARAM_INFO
	.align		4
.L_32:
        /*0088*/ 	.byte	0x04, 0x17
        /*008a*/ 	.short	(.L_34 - .L_33)
.L_33:
        /*008c*/ 	.word	0x00000000
        /*0090*/ 	.short	0x0005
        /*0092*/ 	.short	0x0020
        /*0094*/ 	.byte	0x00, 0xf0, 0x11, 0x00


	//----- nvinfo : EIATTR_KPARAM_INFO
	.align		4
.L_34:
        /*0098*/ 	.byte	0x04, 0x17
        /*009a*/ 	.short	(.L_36 - .L_35)
.L_35:
        /*009c*/ 	.word	0x00000000
        /*00a0*/ 	.short	0x0004
        /*00a2*/ 	.short	0x001c
        /*00a4*/ 	.byte	0x00, 0xf0, 0x11, 0x00


	//----- nvinfo : EIATTR_KPARAM_INFO
	.align		4
.L_36:
        /*00a8*/ 	.byte	0x04, 0x17
        /*00aa*/ 	.short	(.L_38 - .L_37)
.L_37:
        /*00ac*/ 	.word	0x00000000
        /*00b0*/ 	.short	0x0003
        /*00b2*/ 	.short	0x0018
        /*00b4*/ 	.byte	0x00, 0xf0, 0x11, 0x00


	//----- nvinfo : EIATTR_KPARAM_INFO
	.align		4
.L_38:
        /*00b8*/ 	.byte	0x04, 0x17
        /*00ba*/ 	.short	(.L_40 - .L_39)
.L_39:
        /*00bc*/ 	.word	0x00000000
        /*00c0*/ 	.short	0x0002
        /*00c2*/ 	.short	0x0010
        /*00c4*/ 	.byte	0x00, 0xf4, 0x21, 0x00


	//----- nvinfo : EIATTR_KPARAM_INFO
	.align		4
.L_40:
        /*00c8*/ 	.byte	0x04, 0x17
        /*00ca*/ 	.short	(.L_42 - .L_41)
.L_41:
        /*00cc*/ 	.word	0x00000000
        /*00d0*/ 	.short	0x0001
        /*00d2*/ 	.short	0x0008
        /*00d4*/ 	.byte	0x00, 0xf4, 0x21, 0x00


	//----- nvinfo : EIATTR_KPARAM_INFO
	.align		4
.L_42:
        /*00d8*/ 	.byte	0x04, 0x17
        /*00da*/ 	.short	(.L_44 - .L_43)
.L_43:
        /*00dc*/ 	.word	0x00000000
        /*00e0*/ 	.short	0x0000
        /*00e2*/ 	.short	0x0000
        /*00e4*/ 	.byte	0x00, 0xf4, 0x21, 0x00


	//----- nvinfo : EIATTR_AT_ENTRY_FRAGMENTS
	.align		4
.L_44:
        /*00e8*/ 	.byte	0x04, 0x4f
        /*00ea*/ 	.short	(.L_46 - .L_45)


	//   ....[0]....
.L_45:
        /*00ec*/ 	.word	0x00000004


	//----- nvinfo : EIATTR_RESERVED_SMEM_USED
	.align		4
.L_46:
        /*00f0*/ 	.byte	0x01, 0x41
	.zero		2


	//----- nvinfo : EIATTR_SPARSE_MMA_MASK
	.align		4
        /*00f4*/ 	.byte	0x03, 0x50
        /*00f6*/ 	.short	0x0000


	//----- nvinfo : EIATTR_TCGEN05_1CTA_USED
	.align		4
        /*00f8*/ 	.byte	0x01, 0x51
	.zero		2


	//----- nvinfo : EIATTR_MAXREG_COUNT
	.align		4
        /*00fc*/ 	.byte	0x03, 0x1b
        /*00fe*/ 	.short	0x00ff


	//----- nvinfo : EIATTR_NUM_BARRIERS
	.align		4
        /*0100*/ 	.byte	0x02, 0x4c
        /*0102*/ 	.byte	0x01
	.zero		1


	//----- nvinfo : EIATTR_INT_WARP_WIDE_INSTR_OFFSETS
	.align		4
        /*0104*/ 	.byte	0x04, 0x31
        /*0106*/ 	.short	(.L_48 - .L_47)


	//   ....[0]....
.L_47:
        /*0108*/ 	.word	0x00000e20


	//   ....[1]....
        /*010c*/ 	.word	0x00000e40


	//   ....[2]....
        /*0110*/ 	.word	0x000026d0


	//   ....[3]....
        /*0114*/ 	.word	0x00004e70


	//   ....[4]....
        /*0118*/ 	.word	0x00004ec0


	//----- nvinfo : EIATTR_COOP_GROUP_MASK_REGIDS
	.align		4
.L_48:
        /*011c*/ 	.byte	0x04, 0x29
        /*011e*/ 	.short	(.L_50 - .L_49)


	//   ....[0]....
.L_49:
        /*0120*/ 	.word	0xffffffff


	//   ....[1]....
        /*0124*/ 	.word	0xffffffff


	//   ....[2]....
        /*0128*/ 	.word	0xffffffff


	//   ....[3]....
        /*012c*/ 	.word	0xffffffff


	//----- nvinfo : EIATTR_COOP_GROUP_INSTR_OFFSETS
	.align		4
.L_50:
        /*0130*/ 	.byte	0x04, 0x28
        /*0132*/ 	.short	(.L_52 - .L_51)


	//   ....[0]....
.L_51:
        /*0134*/ 	.word	0x00000060


	//   ....[1]....
        /*0138*/ 	.word	0x00000310


	//   ....[2]....
        /*013c*/ 	.word	0x00004d10


	//   ....[3]....
        /*0140*/ 	.word	0x00004f70


	//----- nvinfo : EIATTR_VRC_CTA_INIT_COUNT
	.align		4
.L_52:
        /*0144*/ 	.byte	0x02, 0x4a
        /*0146*/ 	.byte	0x80
	.zero		1


	//----- nvinfo : EIATTR_MBARRIER_INSTR_OFFSETS
	.align		4
        /*0148*/ 	.byte	0x04, 0x39
        /*014a*/ 	.short	(.L_54 - .L_53)


	//   ....[0]....
.L_53:
        /*014c*/ 	.word	0x00000f70
        /*0150*/ 	.word	0x000000ff
        /*0154*/ 	.word	0x00000000
        /*0158*/ 	.short	0x0100
        /*015a*/ 	.byte	0x0b
	.zero		1


	//   ....[1]....
        /*015c*/ 	.word	0x00002730
        /*0160*/ 	.word	0x000000ff
        /*0164*/ 	.word	0x0000a008
        /*0168*/ 	.short	0x0100
        /*016a*/ 	.byte	0x09
	.zero		1


	//   ....[2]....
        /*016c*/ 	.word	0x000035b0
        /*0170*/ 	.word	0x000000ff
        /*0174*/ 	.word	0x00000000
        /*0178*/ 	.short	0x010a
        /*017a*/ 	.byte	0x0b
	.zero		1


	//   ....[3]....
        /*017c*/ 	.word	0x00004450
        /*0180*/ 	.word	0x000000ff
        /*0184*/ 	.word	0x00000000
        /*0188*/ 	.short	0x010a
        /*018a*/ 	.byte	0x0b
	.zero		1


	//   ....[4]....
        /*018c*/ 	.word	0x00004530
        /*0190*/ 	.word	0x000000ff
        /*0194*/ 	.word	0x0000a000
        /*0198*/ 	.short	0x0108
        /*019a*/ 	.byte	0x09
	.zero		1


	//   ....[5]....
        /*019c*/ 	.word	0x00004580
        /*01a0*/ 	.word	0x000000ff
        /*01a4*/ 	.word	0x0000a008
        /*01a8*/ 	.short	0x0108
        /*01aa*/ 	.byte	0x09
	.zero		1


	//   ....[6]....
        /*01ac*/ 	.word	0x00004f90
        /*01b0*/ 	.word	0x000000ff
        /*01b4*/ 	.word	0x00000000
        /*01b8*/ 	.short	0x010a
        /*01ba*/ 	.byte	0x0b
	.zero		1


	//   ....[7]....
        /*01bc*/ 	.word	0x00004fc0
        /*01c0*/ 	.word	0x000000ff
        /*01c4*/ 	.word	0x00000000
        /*01c8*/ 	.short	0x010a
        /*01ca*/ 	.byte	0x0b
	.zero		1


	//----- nvinfo : EIATTR_NUM_MBARRIERS
	.align		4
.L_54:
        /*01cc*/ 	.byte	0x03, 0x38
        /*01ce*/ 	.short	0x0002


	//----- nvinfo : EIATTR_EXIT_INSTR_OFFSETS
	.align		4
        /*01d0*/ 	.byte	0x04, 0x1c
        /*01d2*/ 	.short	(.L_56 - .L_55)


	//   ....[0]....
.L_55:
        /*01d4*/ 	.word	0x00004f80


	//----- nvinfo : EIATTR_REQNTID
	.align		4
.L_56:
        /*01d8*/ 	.byte	0x04, 0x10
        /*01da*/ 	.short	(.L_58 - .L_57)
.L_57:
        /*01dc*/ 	.word	0x00000100
        /*01e0*/ 	.word	0x00000001
        /*01e4*/ 	.word	0x00000001


	//----- nvinfo : EIATTR_CRS_STACK_SIZE
	.align		4
.L_58:
        /*01e8*/ 	.byte	0x04, 0x1e
        /*01ea*/ 	.short	(.L_60 - .L_59)
.L_59:
        /*01ec*/ 	.word	0x00000000


	//----- nvinfo : EIATTR_CBANK_PARAM_SIZE
	.align		4
.L_60:
        /*01f0*/ 	.byte	0x03, 0x19
        /*01f2*/ 	.short	0x0050


	//----- nvinfo : EIATTR_PARAM_CBANK
	.align		4
        /*01f4*/ 	.byte	0x04, 0x0a
        /*01f6*/ 	.short	(.L_62 - .L_61)
	.align		4
.L_61:
        /*01f8*/ 	.word	index@(.nv.constant0.matmul_kernel)
        /*01fc*/ 	.short	0x0380
        /*01fe*/ 	.short	0x0050


	//----- nvinfo : EIATTR_SW_WAR
	.align		4
.L_62:
        /*0200*/ 	.byte	0x04, 0x36
        /*0202*/ 	.short	(.L_64 - .L_63)
.L_63:
        /*0204*/ 	.word	0x00000008
.L_64:


//--------------------- .nv.compat                --------------------------
	.section	.nv.compat,"",@"SHT_CUDA_COMPAT_INFO"
	.align	4
        /*0000*/ 	.byte	0x02, 0x02, 0x02, 0x00, 0x02, 0x05, 0x05, 0x00, 0x02, 0x03, 0x00, 0x00, 0x02, 0x06, 0x01, 0x00


//--------------------- .nv.callgraph             --------------------------
	.section	.nv.callgraph,"",@"SHT_CUDA_CALLGRAPH"
	.align	4
	.sectionentsize	8
	.align		4
        /*0000*/ 	.word	0x00000000
	.align		4
        /*0004*/ 	.word	0xffffffff
	.align		4
        /*0008*/ 	.word	0x00000000
	.align		4
        /*000c*/ 	.word	0xfffffffe
	.align		4
        /*0010*/ 	.word	0x00000000
	.align		4
        /*0014*/ 	.word	0xfffffffd
	.align		4
        /*0018*/ 	.word	0x00000000
	.align		4
        /*001c*/ 	.word	0xfffffffc


//--------------------- .text.matmul_kernel       --------------------------
	.section	.text.matmul_kernel,"ax",@progbits
	.align	128
        .global         matmul_kernel
        .type           matmul_kernel,@function
        .size           matmul_kernel,(.L_x_20 - matmul_kernel)
        .other          matmul_kernel,@"STO_CUDA_ENTRY STV_DEFAULT"
matmul_kernel:
.text.matmul_kernel:
[----:B------:R-:W0:Y:S01]  /*0000*/  LDC R1, c[0x0][0x37c] ;  /* 0x0000df00ff017b82 */ /* 0x000e220000000800 */
[----:B------:R-:W1:Y:S01]  /*0010*/  S2R R0, SR_TID.X ;  /* 0x0000000000007919 */ /* 0x000e620000002100 */
[----:B------:R-:W2:Y:S01]  /*0020*/  LDCU.64 UR18, c[0x0][0x358] ;  /* 0x00006b00ff1277ac */ /* 0x000ea20008000a00 */
[----:B-1----:R-:W-:-:S13]  /*0030*/  ISETP.GE.U32.AND P1, PT, R0, 0x20, PT ;  /* 0x000000200000780c */ /* 0x002fda0003f26070 */
[----:B--2---:R-:W-:Y:S05]  /*0040*/  @P1 BRA `(.L_x_0) ;  /* 0x0000000000b41947 */ /* 0x004fea0003800000 */
[----:B------:R-:W1:Y:S01]  /*0050*/  S2UR UR6, SR_CgaCtaId ;  /* 0x00000000000679c3 */ /* 0x000e620000008800 */
[----:B------:R-:W-:Y:S01]  /*0060*/  NOP ;  /* 0x0000000000007918 */ /* 0x000fe20000000000 */
[----:B------:R-:W-:Y:S02]  /*0070*/  UMOV UR4, 0x40 ;  /* 0x0000004000047882 */ /* 0x000fe40000000000 */
[----:B-1----:R-:W-:-:S09]  /*0080*/  ULEA UR4, UR6, UR4, 0x18 ;  /* 0x0000000406047291 */ /* 0x002fd2000f8ec0ff */
[----:B------:R-:W1:Y:S01]  /*0090*/  LDS.U8 R2, [UR4] ;  /* 0x00000004ff027984 */ /* 0x000e620008000000 */
[----:B------:R-:W-:Y:S02]  /*00a0*/  UMOV UR4, 0x400 ;  /* 0x0000040000047882 */ /* 0x000fe40000000000 */
[----:B------:R-:W-:Y:S01]  /*00b0*/  ULEA UR4, UR6, UR4, 0x18 ;  /* 0x0000000406047291 */ /* 0x000fe2000f8ec0ff */
[----:B-1----:R-:W-:-:S13]  /*00c0*/  ISETP.NE.AND P0, PT, R2, RZ, PT ;  /* 0x000000ff0200720c */ /* 0x002fda0003f05270 */
[----:B------:R-:W-:Y:S05]  /*00d0*/  @P0 BRA `(.L_x_1) ;  /* 0x0000000000780947 */ /* 0x000fea0003800000 */
[----:B------:R-:W-:-:S13]  /*00e0*/  ELECT P0, URZ, PT ;  /* 0x0000000000ff782f */ /* 0x000fda0003800000 */
[----:B------:R-:W-:Y:S05]  /*00f0*/  @!P0 BRA `(.L_x_2) ;  /* 0x0000000000808947 */ /* 0x000fea0003800000 */
[----:B------:R-:W-:Y:S01]  /*0100*/  UMOV UR5, 0x1 ;  /* 0x0000000100057882 */ /* 0x000fe20000000000 */
[----:B------:R-:W-:-:S04]  /*0110*/  IMAD.MOV.U32 R5, RZ, RZ, 0x1 ;  /* 0x00000001ff057424 */ /* 0x000fc800078e00ff */
[----:B------:R-:W-:Y:S04]  /*0120*/  DEPBAR.LE SB1, 0x36 ;  /* 0x00009d800000791a */ /* 0x000fe80000000000 */
[----:B------:R-:W1:Y:S02]  /*0130*/  UTCATOMSWS.FIND_AND_SET.ALIGN UP0, UR5, UR5 ;  /* 0x00000005000575e3 */ /* 0x000e640008000800 */
[----:B-1----:R-:W-:-:S04]  /*0140*/  PLOP3.LUT P0, PT, PT, PT, UP0, 0x80, 0x8 ;  /* 0x000000000008781c */ /* 0x002fc80003f0f008 */
[----:B------:R-:W-:-:S04]  /*0150*/  SEL R2, RZ, 0xffffffff, !P0 ;  /* 0xffffffffff027807 */ /* 0x000fc80004000000 */
[----:B------:R-:W-:Y:S01]  /*0160*/  ISETP.NE.AND P0, PT, R2, RZ, PT ;  /* 0x000000ff0200720c */ /* 0x000fe20003f05270 */
[----:B------:R-:W-:-:S12]  /*0170*/  IMAD.U32 R2, RZ, RZ, UR5 ;  /* 0x00000005ff027e24 */ /* 0x000fd8000f8e00ff */
[----:B------:R-:W-:Y:S05]  /*0180*/  @P0 BRA `(.L_x_3) ;  /* 0x0000000000240947 */ /* 0x000fea0003800000 */
.L_x_4:
[----:B------:R-:W-:Y:S05]  /*0190*/  NANOSLEEP 0x64 ;  /* 0x000000640000795d */ /* 0x000fea0003800000 */
[----:B------:R-:W-:-:S05]  /*01a0*/  UMOV UR5, 0x1 ;  /* 0x0000000100057882 */ /* 0x000fca0000000000 */
[----:B------:R-:W-:Y:S04]  /*01b0*/  DEPBAR.LE SB1, 0x36 ;  /* 0x00009d800000791a */ /* 0x000fe80000000000 */
[----:B------:R-:W1:Y:S02]  /*01c0*/  UTCATOMSWS.FIND_AND_SET.ALIGN UP0, UR5, UR5 ;  /* 0x00000005000575e3 */ /* 0x000e640008000800 */
[----:B-1----:R-:W-:-:S04]  /*01d0*/  PLOP3.LUT P0, PT, PT, PT, UP0, 0x80, 0x8 ;  /* 0x000000000008781c */ /* 0x002fc80003f0f008 */
[----:B------:R-:W-:-:S04]  /*01e0*/  SEL R2, RZ, 0xffffffff, !P0 ;  /* 0xffffffffff027807 */ /* 0x000fc80004000000 */
[----:B------:R-:W-:Y:S01]  /*01f0*/  ISETP.NE.AND P0, PT, R2, RZ, PT ;  /* 0x000000ff0200720c */ /* 0x000fe20003f05270 */
[----:B------:R-:W-:-:S12]  /*0200*/  IMAD.U32 R2, RZ, RZ, UR5 ;  /* 0x00000005ff027e24 */ /* 0x000fd8000f8e00ff */
[----:B------:R-:W-:Y:S05]  /*0210*/  @!P0 BRA `(.L_x_4) ;  /* 0xfffffffc00dc8947 */ /* 0x000fea000383ffff */
.L_x_3:
[C---:B------:R-:W-:Y:S01]  /*0220*/  VIADD R4, R2.reuse, 0x10 ;  /* 0x0000001002047836 */ /* 0x040fe20000000000 */
[----:B------:R-:W-:Y:S01]  /*0230*/  UMOV UR5, 0x50 ;  /* 0x0000005000057882 */ /* 0x000fe20000000000 */
[C---:B------:R-:W-:Y:S01]  /*0240*/  SHF.L.U32 R3, R5.reuse, R2, RZ ;  /* 0x0000000205037219 */ /* 0x040fe200000006ff */
[----:B------:R-:W-:Y:S01]  /*0250*/  ULEA UR5, UR6, UR5, 0x18 ;  /* 0x0000000506057291 */ /* 0x000fe2000f8ec0ff */
[----:B------:R-:W-:Y:S01]  /*0260*/  IMAD.SHL.U32 R2, R2, 0x20, RZ ;  /* 0x0000002002027824 */ /* 0x000fe200078e00ff */
[----:B------:R-:W-:-:S04]  /*0270*/  SHF.L.U32 R4, R5, R4, RZ ;  /* 0x0000000405047219 */ /* 0x000fc800000006ff */
[----:B------:R-:W-:-:S05]  /*0280*/  LOP3.LUT R3, R4, R3, RZ, 0xfc, !PT ;  /* 0x0000000304037212 */ /* 0x000fca00078efcff */
[----:B------:R1:W-:Y:S04]  /*0290*/  ATOMS.OR RZ, [UR5], R3 ;  /* 0x00000003ffff798c */ /* 0x0003e8000b000005 */
[----:B------:R1:W-:Y:S01]  /*02a0*/  STS [UR4], R2 ;  /* 0x00000002ff007988 */ /* 0x0003e20008000804 */
[----:B------:R-:W-:Y:S05]  /*02b0*/  BRA `(.L_x_2) ;  /* 0x0000000000107947 */ /* 0x000fea0003800000 */
.L_x_1:
[----:B------:R-:W-:-:S05]  /*02c0*/  IMAD.MOV.U32 R2, RZ, RZ, -0x1 ;  /* 0xffffffffff027424 */ /* 0x000fca00078e00ff */
[----:B------:R1:W-:Y:S02]  /*02d0*/  STS [UR4], R2 ;  /* 0x00000002ff007988 */ /* 0x0003e40008000804 */
[----:B-1----:R-:W-:-:S07]  /*02e0*/  MOV R2, 0x300 ;  /* 0x0000030000027802 */ /* 0x002fce0000000f00 */
[----:B0-----:R-:W-:Y:S05]  /*02f0*/  CALL.REL.NOINC `($__internal_1_$__cuda_sm10x_tcgen05_guardrail_trap_phase_invalid_during_alloc) ;  /* 0x0000004c00487944 */ /* 0x001fea0003c00000 */
.L_x_2:
[----:B------:R-:W-:Y:S05]  /*0300*/  WARPSYNC.ALL ;  /* 0x0000000000007948 */ /* 0x000fea0003800000 */
[----:B------:R-:W-:Y:S01]  /*0310*/  NOP ;  /* 0x0000000000007918 */ /* 0x000fe20000000000 */
.L_x_0:
[----:B------:R-:W2:Y:S01]  /*0320*/  LDC.64 R14, c[0x0][0x398] ;  /* 0x0000e600ff0e7b82 */ /* 0x000ea20000000a00 */
[----:B------:R-:W3:Y:S01]  /*0330*/  S2R R7, SR_CTAID.X ;  /* 0x0000000000077919 */ /* 0x000ee20000002500 */
[----:B------:R-:W-:Y:S01]  /*0340*/  LOP3.LUT R70, R0, 0x7f, RZ, 0xc0, !PT ;  /* 0x0000007f00467812 */ /* 0x000fe200078ec0ff */
[----:B------:R-:W-:Y:S01]  /*0350*/  UMOV UR9, 0x400 ;  /* 0x0000040000097882 */ /* 0x000fe20000000000 */
[--C-:B------:R-:W-:Y:S01]  /*0360*/  SHF.R.U32.HI R44, RZ, 0x5, R0.reuse ;  /* 0x00000005ff2c7819 */ /* 0x100fe20000011600 */
[----:B------:R-:W-:Y:S01]  /*0370*/  UMOV UR6, 0x1 ;  /* 0x0000000100067882 */ /* 0x000fe20000000000 */
[----:B------:R-:W-:Y:S01]  /*0380*/  SHF.R.U32.HI R72, RZ, 0x7, R0 ;  /* 0x00000007ff487819 */ /* 0x000fe20000011600 */
[----:B------:R-:W4:Y:S01]  /*0390*/  LDCU.128 UR12, c[0x0][0x380] ;  /* 0x00007000ff0c77ac */ /* 0x000f220008000c00 */
[----:B------:R-:W5:Y:S01]  /*03a0*/  S2UR UR4, SR_CgaCtaId ;  /* 0x00000000000479c3 */ /* 0x000f620000008800 */
[----:B------:R-:W-:Y:S02]  /*03b0*/  PRMT R28, RZ, 0x7610, R28 ;  /* 0x00007610ff1c7816 */ /* 0x000fe4000000001c */
[----:B------:R-:W-:-:S04]  /*03c0*/  SGXT.U32 R72, R72, 0x1 ;  /* 0x000000014848781a */ /* 0x000fc80000000000 */
[C---:B------:R-:W-:Y:S01]  /*03d0*/  LOP3.LUT R75, R72.reuse, 0x8, RZ, 0xfc, !PT ;  /* 0x00000008484b7812 */ /* 0x040fe200078efcff */
[----:B------:R-:W1:Y:S01]  /*03e0*/  LDC.64 R68, c[0x0][0x3a8] ;  /* 0x0000ea00ff447b82 */ /* 0x000e620000000a00 */
[----:B------:R-:W-:Y:S01]  /*03f0*/  LOP3.LUT R77, R72, 0xa, RZ, 0xfc, !PT ;  /* 0x0000000a484d7812 */ /* 0x000fe200078efcff */
[----:B-12---:R-:W-:-:S06]  /*0400*/  VIADD R2, R15, 0x1f ;  /* 0x0000001f0f027836 */ /* 0x006fcc0000000000 */
[----:B------:R-:W1:Y:S01]  /*0410*/  LDC.64 R66, c[0x0][0x3a0] ;  /* 0x0000e800ff427b82 */ /* 0x000e620000000a00 */
[----:B------:R-:W-:Y:S01]  /*0420*/  SHF.R.S32.HI R3, RZ, 0x1f, R2 ;  /* 0x0000001fff037819 */ /* 0x000fe20000011402 */
[----:B-----5:R-:W-:-:S03]  /*0430*/  ULEA UR9, UR4, UR9, 0x18 ;  /* 0x0000000904097291 */ /* 0x020fc6000f8ec0ff */
[----:B------:R-:W-:Y:S02]  /*0440*/  LEA.HI R3, R3, R2, RZ, 0x5 ;  /* 0x0000000203037211 */ /* 0x000fe400078f28ff */
[----:B---3--:R-:W-:Y:S01]  /*0450*/  IABS R8, R7 ;  /* 0x0000000700087213 */ /* 0x008fe20000000000 */
[----:B------:R-:W-:Y:S01]  /*0460*/  UIADD3 UR11, UPT, UPT, UR9, 0xa000, URZ ;  /* 0x0000a000090b7890 */ /* 0x000fe2000fffe0ff */
[----:B------:R-:W-:Y:S01]  /*0470*/  SHF.R.S32.HI R3, RZ, 0x5, R3 ;  /* 0x00000005ff037819 */ /* 0x000fe20000011403 */
[----:B------:R-:W-:-:S04]  /*0480*/  IMAD R19, R72, R68, RZ ;  /* 0x0000004448137224 */ /* 0x000fc800078e02ff */
[----:B------:R-:W-:Y:S02]  /*0490*/  IMAD.SHL.U32 R4, R3, 0x8, RZ ;  /* 0x0000000803047824 */ /* 0x000fe400078e00ff */
[----:B------:R-:W-:-:S03]  /*04a0*/  IMAD R21, R68, 0x2, R19 ;  /* 0x0000000244157824 */ /* 0x000fc600078e0213 */
[-C--:B------:R-:W-:Y:S01]  /*04b0*/  IABS R9, R4.reuse ;  /* 0x0000000400097213 */ /* 0x080fe20000000000 */
[----:B------:R-:W-:Y:S01]  /*04c0*/  IMAD R43, R68, 0x2, R21 ;  /* 0x00000002442b7824 */ /* 0x000fe200078e0215 */
[----:B------:R-:W-:Y:S01]  /*04d0*/  IABS R10, R4 ;  /* 0x00000004000a7213 */ /* 0x000fe20000000000 */
[----:B-1----:R-:W-:Y:S01]  /*04e0*/  VIADD R73, R66, 0x3f ;  /* 0x0000003f42497836 */ /* 0x002fe20000000000 */
[----:B------:R-:W1:Y:S01]  /*04f0*/  I2F.RP R5, R9 ;  /* 0x0000000900057306 */ /* 0x000e620000209400 */
[----:B------:R-:W-:-:S07]  /*0500*/  IMAD R45, R68, 0x2, R43 ;  /* 0x00000002442d7824 */ /* 0x000fce00078e022b */
[----:B-1----:R-:W1:Y:S02]  /*0510*/  MUFU.RCP R5, R5 ;  /* 0x0000000500057308 */ /* 0x002e640000001000 */
[----:B-1----:R-:W-:Y:S02]  /*0520*/  VIADD R2, R5, 0xffffffe ;  /* 0x0ffffffe05027836 */ /* 0x002fe40000000000 */
[----:B------:R-:W-:-:S04]  /*0530*/  IMAD.MOV R5, RZ, RZ, -R10 ;  /* 0x000000ffff057224 */ /* 0x000fc800078e0a0a */
[----:B------:R1:W2:Y:S02]  /*0540*/  F2I.FTZ.U32.TRUNC.NTZ R3, R2 ;  /* 0x0000000200037305 */ /* 0x0002a4000021f000 */
[----:B-1----:R-:W-:Y:S02]  /*0550*/  IMAD.MOV.U32 R2, RZ, RZ, RZ ;  /* 0x000000ffff027224 */ /* 0x002fe400078e00ff */
[----:B--2---:R-:W-:-:S04]  /*0560*/  IMAD.MOV R6, RZ, RZ, -R3 ;  /* 0x000000ffff067224 */ /* 0x004fc800078e0a03 */
[----:B------:R-:W-:Y:S02]  /*0570*/  IMAD R11, R6, R9, RZ ;  /* 0x00000009060b7224 */ /* 0x000fe400078e02ff */
[----:B------:R-:W-:Y:S02]  /*0580*/  IMAD.MOV.U32 R6, RZ, RZ, R8 ;  /* 0x000000ffff067224 */ /* 0x000fe400078e0008 */
[----:B------:R-:W-:-:S06]  /*0590*/  IMAD.HI.U32 R3, R3, R11, R2 ;  /* 0x0000000b03037227 */ /* 0x000fcc00078e0002 */
[----:B------:R-:W-:-:S04]  /*05a0*/  IMAD.HI.U32 R3, R3, R6, RZ ;  /* 0x0000000603037227 */ /* 0x000fc800078e00ff */
[----:B------:R-:W-:Y:S01]  /*05b0*/  IMAD R2, R3, R5, R6 ;  /* 0x0000000503027224 */ /* 0x000fe200078e0206 */
[----:B------:R-:W-:Y:S04]  /*05c0*/  BAR.SYNC.DEFER_BLOCKING 0x0 ;  /* 0x0000000000007b1d */ /* 0x000fe80000010000 */
[----:B------:R-:W-:-:S13]  /*05d0*/  ISETP.GT.U32.AND P2, PT, R9, R2, PT ;  /* 0x000000020900720c */ /* 0x000fda0003f44070 */
[----:B------:R-:W-:Y:S02]  /*05e0*/  @!P2 IMAD.IADD R2, R2, 0x1, -R9 ;  /* 0x000000010202a824 */ /* 0x000fe400078e0a09 */
[----:B------:R-:W-:Y:S01]  /*05f0*/  @!P2 VIADD R3, R3, 0x1 ;  /* 0x000000010303a836 */ /* 0x000fe20000000000 */
[----:B------:R-:W-:Y:S02]  /*0600*/  ISETP.NE.AND P2, PT, R4, RZ, PT ;  /* 0x000000ff0400720c */ /* 0x000fe40003f45270 */
[----:B------:R-:W-:Y:S02]  /*0610*/  ISETP.GE.U32.AND P0, PT, R2, R9, PT ;  /* 0x000000090200720c */ /* 0x000fe40003f06070 */
[----:B------:R-:W-:-:S04]  /*0620*/  LOP3.LUT R2, R7, R4, RZ, 0x3c, !PT ;  /* 0x0000000407027212 */ /* 0x000fc800078e3cff */
[----:B------:R-:W-:Y:S01]  /*0630*/  ISETP.GE.AND P3, PT, R2, RZ, PT ;  /* 0x000000ff0200720c */ /* 0x000fe20003f66270 */
[----:B------:R-:W-:-:S06]  /*0640*/  VIADD R2, R14, 0x7f ;  /* 0x0000007f0e027836 */ /* 0x000fcc0000000000 */
[----:B------:R-:W-:-:S04]  /*0650*/  @P0 VIADD R3, R3, 0x1 ;  /* 0x0000000103030836 */ /* 0x000fc80000000000 */
[----:B------:R-:W-:Y:S01]  /*0660*/  IMAD.MOV.U32 R5, RZ, RZ, R3 ;  /* 0x000000ffff057224 */ /* 0x000fe200078e0003 */
[----:B------:R-:W-:-:S03]  /*0670*/  SHF.R.S32.HI R3, RZ, 0x1f, R2 ;  /* 0x0000001fff037819 */ /* 0x000fc60000011402 */
[----:B------:R-:W-:Y:S01]  /*0680*/  @!P3 IMAD.MOV R5, RZ, RZ, -R5 ;  /* 0x000000ffff05b224 */ /* 0x000fe200078e0a05 */
[----:B------:R-:W-:Y:S02]  /*0690*/  @!P2 LOP3.LUT R5, RZ, R4, RZ, 0x33, !PT ;  /* 0x00000004ff05a212 */ /* 0x000fe400078e33ff */
[----:B------:R-:W-:-:S03]  /*06a0*/  LEA.HI R3, R3, R2, RZ, 0x7 ;  /* 0x0000000203037211 */ /* 0x000fc600078f38ff */
[----:B------:R-:W-:Y:S02]  /*06b0*/  IMAD.SHL.U32 R10, R5, 0x8, RZ ;  /* 0x00000008050a7824 */ /* 0x000fe400078e00ff */
[----:B------:R-:W-:-:S03]  /*06c0*/  IMAD.MOV R5, RZ, RZ, -R5 ;  /* 0x000000ffff057224 */ /* 0x000fc600078e0a05 */
[----:B------:R-:W-:Y:S01]  /*06d0*/  LEA.HI.SX32 R3, R3, -R10, 0x19 ;  /* 0x8000000a03037211 */ /* 0x000fe200078fcaff */
[----:B------:R-:W-:-:S03]  /*06e0*/  IMAD R7, R4, R5, R7 ;  /* 0x0000000504077224 */ /* 0x000fc600078e0207 */
[----:B------:R-:W-:-:S04]  /*06f0*/  VIMNMX R12, PT, PT, R3, 0x8, PT ;  /* 0x00000008030c7848 */ /* 0x000fc80003fe0100 */
[-C--:B------:R-:W-:Y:S02]  /*0700*/  IABS R9, R12.reuse ;  /* 0x0000000c00097213 */ /* 0x080fe40000000000 */
[----:B------:R-:W-:Y:S02]  /*0710*/  IABS R11, R12 ;  /* 0x0000000c000b7213 */ /* 0x000fe40000000000 */
[----:B------:R-:W1:Y:S08]  /*0720*/  I2F.RP R6, R9 ;  /* 0x0000000900067306 */ /* 0x000e700000209400 */
[----:B-1----:R-:W1:Y:S02]  /*0730*/  MUFU.RCP R6, R6 ;  /* 0x0000000600067308 */ /* 0x002e640000001000 */
[----:B-1----:R-:W-:-:S06]  /*0740*/  VIADD R2, R6, 0xffffffe ;  /* 0x0ffffffe06027836 */ /* 0x002fcc0000000000 */
[----:B------:R1:W2:Y:S02]  /*0750*/  F2I.FTZ.U32.TRUNC.NTZ R3, R2 ;  /* 0x0000000200037305 */ /* 0x0002a4000021f000 */
[----:B-1----:R-:W-:Y:S02]  /*0760*/  IMAD.MOV.U32 R2, RZ, RZ, RZ ;  /* 0x000000ffff027224 */ /* 0x002fe400078e00ff */
[----:B--2---:R-:W-:-:S04]  /*0770*/  IMAD.MOV R8, RZ, RZ, -R3 ;  /* 0x000000ffff087224 */ /* 0x004fc800078e0a03 */
[----:B------:R-:W-:Y:S01]  /*0780*/  IMAD.MOV.U32 R4, RZ, RZ, R8 ;  /* 0x000000ffff047224 */ /* 0x000fe200078e0008 */
[----:B------:R-:W-:-:S03]  /*0790*/  IABS R8, R7 ;  /* 0x0000000700087213 */ /* 0x000fc60000000000 */
[----:B------:R-:W-:Y:S02]  /*07a0*/  IMAD R5, R4, R9, RZ ;  /* 0x0000000904057224 */ /* 0x000fe400078e02ff */
[----:B------:R-:W-:Y:S01]  /*07b0*/  IMAD.MOV.U32 R4, RZ, RZ, R8 ;  /* 0x000000ffff047224 */ /* 0x000fe200078e0008 */
[----:B------:R-:W-:Y:S01]  /*07c0*/  IABS R8, R14 ;  /* 0x0000000e00087213 */ /* 0x000fe20000000000 */
[----:B------:R-:W-:Y:S01]  /*07d0*/  IMAD.HI.U32 R3, R3, R5, R2 ;  /* 0x0000000503037227 */ /* 0x000fe200078e0002 */
[----:B------:R-:W-:-:S03]  /*07e0*/  IABS R5, R15 ;  /* 0x0000000f00057213 */ /* 0x000fc60000000000 */
[----:B------:R-:W-:Y:S02]  /*07f0*/  IMAD.MOV R2, RZ, RZ, -R11 ;  /* 0x000000ffff027224 */ /* 0x000fe400078e0a0b */
[----:B------:R-:W-:-:S04]  /*0800*/  IMAD.HI.U32 R3, R3, R4, RZ ;  /* 0x0000000403037227 */ /* 0x000fc800078e00ff */
[----:B------:R-:W-:Y:S02]  /*0810*/  IMAD R2, R3, R2, R4 ;  /* 0x0000000203027224 */ /* 0x000fe400078e0204 */
[----:B------:R-:W1:Y:S03]  /*0820*/  I2F.RP R4, R8 ;  /* 0x0000000800047306 */ /* 0x000e660000209400 */
[----:B------:R-:W-:-:S05]  /*0830*/  ISETP.GT.U32.AND P2, PT, R9, R2, PT ;  /* 0x000000020900720c */ /* 0x000fca0003f44070 */
[----:B-1----:R-:W1:Y:S08]  /*0840*/  MUFU.RCP R4, R4 ;  /* 0x0000000400047308 */ /* 0x002e700000001000 */
[----:B------:R-:W-:Y:S02]  /*0850*/  @!P2 IMAD.IADD R2, R2, 0x1, -R9 ;  /* 0x000000010202a824 */ /* 0x000fe400078e0a09 */
[----:B------:R-:W-:Y:S01]  /*0860*/  @!P2 VIADD R3, R3, 0x1 ;  /* 0x000000010303a836 */ /* 0x000fe20000000000 */
[----:B------:R-:W-:-:S02]  /*0870*/  ISETP.NE.AND P2, PT, R12, RZ, PT ;  /* 0x000000ff0c00720c */ /* 0x000fc40003f45270 */
[----:B------:R-:W-:Y:S02]  /*0880*/  ISETP.GE.U32.AND P0, PT, R2, R9, PT ;  /* 0x000000090200720c */ /* 0x000fe40003f06070 */
[----:B------:R-:W-:-:S04]  /*0890*/  LOP3.LUT R2, R7, R12, RZ, 0x3c, !PT ;  /* 0x0000000c07027212 */ /* 0x000fc800078e3cff */
[----:B------:R-:W-:Y:S01]  /*08a0*/  ISETP.GE.AND P3, PT, R2, RZ, PT ;  /* 0x000000ff0200720c */ /* 0x000fe20003f66270 */
[----:B------:R-:W-:Y:S02]  /*08b0*/  IMAD.MOV.U32 R2, RZ, RZ, R5 ;  /* 0x000000ffff027224 */ /* 0x000fe400078e0005 */
[----:B-1----:R-:W-:Y:S02]  /*08c0*/  VIADD R5, R4, 0xffffffe ;  /* 0x0ffffffe04057836 */ /* 0x002fe40000000000 */
[----:B------:R-:W1:Y:S02]  /*08d0*/  I2F.RP R6, R2 ;  /* 0x0000000200067306 */ /* 0x000e640000209400 */
[----:B------:R-:W-:Y:S02]  /*08e0*/  @P0 VIADD R3, R3, 0x1 ;  /* 0x0000000103030836 */ /* 0x000fe40000000000 */
[----:B------:R-:W-:Y:S02]  /*08f0*/  IMAD.MOV.U32 R4, RZ, RZ, RZ ;  /* 0x000000ffff047224 */ /* 0x000fe400078e00ff */
[----:B------:R-:W-:-:S02]  /*0900*/  IMAD.MOV.U32 R71, RZ, RZ, R3 ;  /* 0x000000ffff477224 */ /* 0x000fc400078e0003 */
[----:B------:R-:W2:Y:S02]  /*0910*/  F2I.FTZ.U32.TRUNC.NTZ R5, R5 ;  /* 0x0000000500057305 */ /* 0x000ea4000021f000 */
[----:B------:R-:W-:Y:S01]  /*0920*/  @!P3 IMAD.MOV R71, RZ, RZ, -R71 ;  /* 0x000000ffff47b224 */ /* 0x000fe200078e0a47 */
[----:B------:R-:W-:-:S05]  /*0930*/  @!P2 LOP3.LUT R71, RZ, R12, RZ, 0x33, !PT ;  /* 0x0000000cff47a212 */ /* 0x000fca00078e33ff */
[----:B------:R-:W-:Y:S01]  /*0940*/  IMAD.MOV R3, RZ, RZ, -R71 ;  /* 0x000000ffff037224 */ /* 0x000fe200078e0a47 */
[----:B-1----:R-:W1:Y:S01]  /*0950*/  MUFU.RCP R6, R6 ;  /* 0x0000000600067308 */ /* 0x002e620000001000 */
[----:B------:R-:W-:Y:S02]  /*0960*/  IMAD.SHL.U32 R71, R71, 0x20, RZ ;  /* 0x0000002047477824 */ /* 0x000fe400078e00ff */
[----:B------:R-:W-:-:S04]  /*0970*/  IMAD R3, R12, R3, R7 ;  /* 0x000000030c037224 */ /* 0x000fc800078e0207 */
[----:B------:R-:W-:Y:S02]  /*0980*/  IMAD.IADD R3, R10, 0x1, R3 ;  /* 0x000000010a037824 */ /* 0x000fe400078e0203 */
[----:B--2---:R-:W-:Y:S02]  /*0990*/  IMAD.MOV R7, RZ, RZ, -R5 ;  /* 0x000000ffff077224 */ /* 0x004fe400078e0a05 */
[----:B------:R-:W-:Y:S02]  /*09a0*/  IMAD R70, R3, 0x80, R70 ;  /* 0x0000008003467824 */ /* 0x000fe400078e0246 */
[----:B------:R-:W-:-:S03]  /*09b0*/  IMAD R3, R7, R8, RZ ;  /* 0x0000000807037224 */ /* 0x000fc600078e02ff */
[----:B------:R-:W-:Y:S01]  /*09c0*/  IABS R7, R70 ;  /* 0x0000004600077213 */ /* 0x000fe20000000000 */
[----:B------:R-:W-:Y:S01]  /*09d0*/  IMAD.HI.U32 R4, R5, R3, R4 ;  /* 0x0000000305047227 */ /* 0x000fe200078e0004 */
[----:B------:R-:W-:-:S03]  /*09e0*/  ISETP.GE.AND P2, PT, R70, RZ, PT ;  /* 0x000000ff4600720c */ /* 0x000fc60003f46270 */
[----:B------:R-:W-:Y:S02]  /*09f0*/  IMAD.MOV.U32 R3, RZ, RZ, R7 ;  /* 0x000000ffff037224 */ /* 0x000fe400078e0007 */
[----:B-1----:R-:W-:Y:S01]  /*0a00*/  VIADD R6, R6, 0xffffffe ;  /* 0x0ffffffe06067836 */ /* 0x002fe20000000000 */
[----:B------:R-:W1:Y:S01]  /*0a10*/  LDS R7, [UR9] ;  /* 0x00000009ff077984 */ /* 0x000e620008000800 */
[----:B------:R-:W-:Y:S02]  /*0a20*/  IMAD.HI.U32 R4, R4, R3, RZ ;  /* 0x0000000304047227 */ /* 0x000fe400078e00ff */
[----:B------:R2:W3:Y:S02]  /*0a30*/  F2I.FTZ.U32.TRUNC.NTZ R5, R6 ;  /* 0x0000000600057305 */ /* 0x0004e4000021f000 */
[----:B------:R-:W-:-:S04]  /*0a40*/  IMAD.MOV R4, RZ, RZ, -R4 ;  /* 0x000000ffff047224 */ /* 0x000fc800078e0a04 */
[----:B------:R-:W-:Y:S01]  /*0a50*/  IMAD R3, R8, R4, R3 ;  /* 0x0000000408037224 */ /* 0x000fe200078e0203 */
[----:B------:R-:W-:Y:S01]  /*0a60*/  SHF.R.U32.HI R4, RZ, 0x6, R0 ;  /* 0x00000006ff047819 */ /* 0x000fe20000011600 */
[----:B--2---:R-:W-:Y:S01]  /*0a70*/  IMAD.SHL.U32 R6, R44, 0x4, RZ ;  /* 0x000000042c067824 */ /* 0x004fe200078e00ff */
[----:B------:R-:W-:Y:S02]  /*0a80*/  BAR.SYNC.DEFER_BLOCKING 0x0 ;  /* 0x0000000000007b1d */ /* 0x000fe40000010000 */
[----:B------:R-:W-:Y:S02]  /*0a90*/  ISETP.GT.U32.AND P0, PT, R8, R3, PT ;  /* 0x000000030800720c */ /* 0x000fe40003f04070 */
[----:B------:R-:W-:Y:S01]  /*0aa0*/  SGXT.U32 R4, R4, 0x2 ;  /* 0x000000020404781a */ /* 0x000fe20000000000 */
[----:B---3--:R-:W-:Y:S01]  /*0ab0*/  IMAD.MOV R17, RZ, RZ, -R5 ;  /* 0x000000ffff117224 */ /* 0x008fe200078e0a05 */
[----:B------:R-:W-:Y:S02]  /*0ac0*/  LOP3.LUT R6, R6, 0x10, RZ, 0xc0, !PT ;  /* 0x0000001006067812 */ /* 0x000fe400078ec0ff */
[----:B------:R-:W-:Y:S01]  /*0ad0*/  LOP3.LUT R16, R71, R4, RZ, 0xfc, !PT ;  /* 0x0000000447107212 */ /* 0x000fe200078efcff */
[----:B------:R-:W-:Y:S01]  /*0ae0*/  IMAD R17, R17, R2, RZ ;  /* 0x0000000211117224 */ /* 0x000fe200078e02ff */
[----:B------:R-:W-:Y:S01]  /*0af0*/  R2UR UR10, R6 ;  /* 0x00000000060a72ca */ /* 0x000fe200000e0000 */
[----:B------:R-:W-:Y:S01]  /*0b00*/  IMAD.MOV.U32 R4, RZ, RZ, RZ ;  /* 0x000000ffff047224 */ /* 0x000fe200078e00ff */
[----:B------:R-:W-:-:S03]  /*0b10*/  IABS R37, R16 ;  /* 0x0000001000257213 */ /* 0x000fc60000000000 */
[----:B------:R-:W-:Y:S01]  /*0b20*/  @!P0 IMAD.IADD R3, R3, 0x1, -R8 ;  /* 0x0000000103038824 */ /* 0x000fe200078e0a08 */
[C---:B------:R-:W-:Y:S01]  /*0b30*/  LOP3.LUT R52, R16.reuse, 0xc, RZ, 0xfc, !PT ;  /* 0x0000000c10347812 */ /* 0x040fe200078efcff */
[----:B------:R-:W-:Y:S01]  /*0b40*/  IMAD.HI.U32 R17, R5, R17, R4 ;  /* 0x0000001105117227 */ /* 0x000fe200078e0004 */
[----:B------:R-:W-:Y:S02]  /*0b50*/  LOP3.LUT R48, R16, 0x4, RZ, 0xfc, !PT ;  /* 0x0000000410307812 */ /* 0x000fe400078efcff */
[----:B------:R-:W-:Y:S01]  /*0b60*/  ISETP.GT.U32.AND P0, PT, R8, R3, PT ;  /* 0x000000030800720c */ /* 0x000fe20003f04070 */
[----:B------:R-:W-:Y:S01]  /*0b70*/  IMAD.SHL.U32 R5, R44, 0x200000, RZ ;  /* 0x002000002c057824 */ /* 0x000fe200078e00ff */
[----:B------:R-:W-:Y:S01]  /*0b80*/  IABS R41, R52 ;  /* 0x0000003400297213 */ /* 0x000fe20000000000 */
[----:B------:R-:W-:Y:S01]  /*0b90*/  IMAD.HI.U32 R4, R17, R37, RZ ;  /* 0x0000002511047227 */ /* 0x000fe200078e00ff */
[----:B------:R-:W-:Y:S02]  /*0ba0*/  LOP3.LUT R50, R16, 0x8, RZ, 0xfc, !PT ;  /* 0x0000000810327812 */ /* 0x000fe400078efcff */
[----:B------:R-:W-:Y:S01]  /*0bb0*/  LOP3.LUT R5, R5, 0x600000, RZ, 0xc0, !PT ;  /* 0x0060000005057812 */ /* 0x000fe200078ec0ff */
[----:B------:R-:W-:Y:S01]  /*0bc0*/  IMAD.MOV R4, RZ, RZ, -R4 ;  /* 0x000000ffff047224 */ /* 0x000fe200078e0a04 */
[----:B------:R-:W-:-:S02]  /*0bd0*/  IABS R6, R48 ;  /* 0x0000003000067213 */ /* 0x000fc40000000000 */
[----:B------:R-:W-:Y:S01]  /*0be0*/  R2UR UR5, R5 ;  /* 0x00000000050572ca */ /* 0x000fe200000e0000 */
[----:B------:R-:W-:Y:S01]  /*0bf0*/  IMAD.HI.U32 R5, R17, R41, RZ ;  /* 0x0000002911057227 */ /* 0x000fe200078e00ff */
[----:B------:R-:W-:Y:S02]  /*0c00*/  IABS R39, R50 ;  /* 0x0000003200277213 */ /* 0x000fe40000000000 */
[----:B-1----:R-:W-:Y:S01]  /*0c10*/  R2UR UR8, R7 ;  /* 0x00000000070872ca */ /* 0x002fe200000e0000 */
[----:B------:R-:W-:Y:S01]  /*0c20*/  @!P0 IMAD.IADD R3, R3, 0x1, -R8 ;  /* 0x0000000103038824 */ /* 0x000fe200078e0a08 */
[----:B------:R-:W-:Y:S01]  /*0c30*/  ISETP.NE.AND P0, PT, R14, RZ, PT ;  /* 0x000000ff0e00720c */ /* 0x000fe20003f05270 */
[----:B------:R-:W-:Y:S02]  /*0c40*/  IMAD R37, R2, R4, R37 ;  /* 0x0000000402257224 */ /* 0x000fe400078e0225 */
[----:B------:R-:W-:-:S04]  /*0c50*/  IMAD.HI.U32 R4, R17, R6, RZ ;  /* 0x0000000611047227 */ /* 0x000fc800078e00ff */
[----:B------:R-:W-:Y:S02]  /*0c60*/  IMAD.MOV R5, RZ, RZ, -R5 ;  /* 0x000000ffff057224 */ /* 0x000fe400078e0a05 */
[----:B------:R-:W-:Y:S02]  /*0c70*/  IMAD.MOV.U32 R36, RZ, RZ, R3 ;  /* 0x000000ffff247224 */ /* 0x000fe400078e0003 */
[----:B------:R-:W-:Y:S01]  /*0c80*/  IMAD.HI.U32 R3, R17, R39, RZ ;  /* 0x0000002711037227 */ /* 0x000fe200078e00ff */
[----:B------:R-:W-:-:S03]  /*0c90*/  UIADD3 UR10, UPT, UPT, UR10, UR5, UR8 ;  /* 0x000000050a0a7290 */ /* 0x000fc6000fffe008 */
[----:B------:R-:W-:Y:S02]  /*0ca0*/  IMAD.MOV R7, RZ, RZ, -R4 ;  /* 0x000000ffff077224 */ /* 0x000fe400078e0a04 */
[----:B------:R-:W-:Y:S02]  /*0cb0*/  IMAD R41, R2, R5, R41 ;  /* 0x0000000502297224 */ /* 0x000fe400078e0229 */
[----:B------:R-:W-:Y:S02]  /*0cc0*/  IMAD R5, R68, 0x2, R45 ;  /* 0x0000000244057824 */ /* 0x000fe400078e022d */
[----:B------:R-:W-:Y:S01]  /*0cd0*/  @!P2 IMAD.MOV R36, RZ, RZ, -R36 ;  /* 0x000000ffff24a224 */ /* 0x000fe200078e0a24 */
[----:B------:R-:W-:Y:S01]  /*0ce0*/  @!P0 LOP3.LUT R36, RZ, R14, RZ, 0x33, !PT ;  /* 0x0000000eff248212 */ /* 0x000fe200078e33ff */
[----:B------:R-:W-:Y:S01]  /*0cf0*/  IMAD.MOV R4, RZ, RZ, -R3 ;  /* 0x000000ffff047224 */ /* 0x000fe200078e0a03 */
[----:B------:R-:W-:Y:S01]  /*0d00*/  ISETP.GT.AND P0, PT, R73, 0x3f, PT ;  /* 0x0000003f4900780c */ /* 0x000fe20003f04270 */
[----:B------:R-:W-:-:S02]  /*0d10*/  IMAD R3, R2, R7, R6 ;  /* 0x0000000702037224 */ /* 0x000fc400078e0206 */
[----:B------:R-:W-:Y:S02]  /*0d20*/  IMAD R7, R68, 0x2, R5 ;  /* 0x0000000244077824 */ /* 0x000fe400078e0205 */
[----:B------:R-:W-:Y:S01]  /*0d30*/  IMAD R36, R36, R67, RZ ;  /* 0x0000004324247224 */ /* 0x000fe200078e02ff */
[----:B------:R-:W-:Y:S01]  /*0d40*/  LOP3.LUT R67, R0, 0xff, RZ, 0xc0, !PT ;  /* 0x000000ff00437812 */ /* 0x000fe200078ec0ff */
[----:B------:R-:W-:Y:S02]  /*0d50*/  IMAD R13, R68, 0x2, R7 ;  /* 0x00000002440d7824 */ /* 0x000fe400078e0207 */
[----:B------:R-:W-:Y:S01]  /*0d60*/  IMAD R39, R2, R4, R39 ;  /* 0x0000000402277224 */ /* 0x000fe200078e0227 */
[----:B------:R-:W-:Y:S01]  /*0d70*/  ISETP.NE.U32.AND P2, PT, R67, RZ, PT ;  /* 0x000000ff4300720c */ /* 0x000fe20003f45070 */
[----:B------:R-:W-:Y:S01]  /*0d80*/  IMAD R35, R68, 0x2, R13 ;  /* 0x0000000244237824 */ /* 0x000fe200078e020d */
[----:B----4-:R-:W-:Y:S11]  /*0d90*/  @P1 BRA `(.L_x_5) ;  /* 0x0000000000181947 */ /* 0x010ff60003800000 */
[----:B------:R-:W-:Y:S01]  /*0da0*/  ELECT P3, URZ, PT ;  /* 0x0000000000ff782f */ /* 0x000fe20003860000 */
[----:B------:R-:W-:Y:S01]  /*0db0*/  IMAD.MOV.U32 R4, RZ, RZ, 0x1 ;  /* 0x00000001ff047424 */ /* 0x000fe200078e00ff */
[----:B------:R-:W-:Y:S01]  /*0dc0*/  UMOV UR5, 0x40 ;  /* 0x0000004000057882 */ /* 0x000fe20000000000 */
[----:B------:R-:W-:Y:S01]  /*0dd0*/  UVIRTCOUNT.DEALLOC.SMPOOL 0x80 ;  /* 0x000000800000784c */ /* 0x000fe20000000000 */
[----:B------:R-:W-:-:S09]  /*0de0*/  ULEA UR5, UR4, UR5, 0x18 ;  /* 0x0000000504057291 */ /* 0x000fd2000f8ec0ff */
[----:B------:R1:W-:Y:S03]  /*0df0*/  @P3 STS.U8 [UR5], R4 ;  /* 0x00000004ff003988 */ /* 0x0003e60008000005 */
.L_x_5:
[----:B------:R-:W-:Y:S01]  /*0e00*/  STTM.x16 tmem[UR10], RZ ;  /* 0x000000ff000079ed */ /* 0x000fe2000824000a */
[----:B------:R-:W2:Y:S02]  /*0e10*/  FENCE.VIEW.ASYNC.T ;  /* 0x00000000000073c6 */ /* 0x000ea40000000200 */
[----:B--2---:R-:W-:Y:S01]  /*0e20*/  VOTEU.ALL UP0, P2 ;  /* 0x0000000000ff7886 */ /* 0x004fe20001000000 */
[----:B------:R-:W-:Y:S01]  /*0e30*/  IMAD R33, R68, 0x2, R35 ;  /* 0x0000000244217824 */ /* 0x000fe200078e0223 */
[----:B------:R-:W-:Y:S01]  /*0e40*/  VOTEU.ALL UP1, P2 ;  /* 0x0000000000ff7886 */ /* 0x000fe20001020000 */
[----:B------:R-:W-:Y:S01]  /*0e50*/  IMAD.SHL.U32 R26, R36, 0x2, RZ ;  /* 0x00000002241a7824 */ /* 0x000fe200078e00ff */
[----:B------:R-:W-:Y:S01]  /*0e60*/  ISETP.LT.AND P4, PT, R75, R66, P0 ;  /* 0x000000424b00720c */ /* 0x000fe20000781270 */
[----:B------:R-:W-:Y:S01]  /*0e70*/  IMAD R31, R68, 0x2, R33 ;  /* 0x00000002441f7824 */ /* 0x000fe200078e0221 */
[----:B------:R-:W-:-:S04]  /*0e80*/  @!UP0 UIADD3 UR4, UPT, UPT, -UR6, 0x100000, URZ ;  /* 0x0010000006048890 */ /* 0x000fc8000fffe1ff */
[----:B------:R-:W-:Y:S02]  /*0e90*/  @!UP0 USHF.L.U32 UR5, UR4, 0xb, URZ ;  /* 0x0000000b04058899 */ /* 0x000fe400080006ff */
[----:B------:R-:W-:Y:S01]  /*0ea0*/  @!UP0 USHF.L.U32 UR4, UR4, 0x1, URZ ;  /* 0x0000000104048899 */ /* 0x000fe200080006ff */
[----:B------:R-:W-:Y:S01]  /*0eb0*/  BAR.SYNC.DEFER_BLOCKING 0x0 ;  /* 0x0000000000007b1d */ /* 0x000fe20000010000 */
[----:B------:R-:W-:Y:S01]  /*0ec0*/  IADD3 R14, P5, PT, R26, UR12, RZ ;  /* 0x0000000c1a0e7c10 */ /* 0x000fe2000ffbe0ff */
[----:B------:R-:W-:Y:S01]  /*0ed0*/  IMAD R29, R68, 0x2, R31 ;  /* 0x00000002441d7824 */ /* 0x000fe200078e021f */
[----:B------:R-:W-:Y:S02]  /*0ee0*/  ISETP.LT.AND P3, PT, R77, R66, P0 ;  /* 0x000000424d00720c */ /* 0x000fe40000761270 */
[----:B------:R-:W-:Y:S01]  /*0ef0*/  LEA.HI.X.SX32 R38, R36, UR13, 0x1, P5 ;  /* 0x0000000d24267c11 */ /* 0x000fe2000a8f0eff */
[----:B------:R-:W-:Y:S01]  /*0f00*/  IMAD R27, R68, 0x2, R29 ;  /* 0x00000002441b7824 */ /* 0x000fe200078e021d */
[----:B-1----:R-:W-:-:S03]  /*0f10*/  LEA R4, P5, R5, R14, 0x1 ;  /* 0x0000000e05047211 */ /* 0x002fc600078a08ff */
[C---:B------:R-:W-:Y:S01]  /*0f20*/  IMAD R9, R68.reuse, 0x2, R27 ;  /* 0x0000000244097824 */ /* 0x040fe200078e021b */
[----:B------:R-:W-:Y:S02]  /*0f30*/  LEA.HI.X.SX32 R5, R5, R38, 0x1, P5 ;  /* 0x0000002605057211 */ /* 0x000fe400028f0eff */
[----:B------:R-:W-:Y:S01]  /*0f40*/  LEA R6, P5, R7, R14, 0x1 ;  /* 0x0000000e07067211 */ /* 0x000fe200078a08ff */
[C---:B------:R-:W-:Y:S01]  /*0f50*/  IMAD R11, R68.reuse, 0x2, R9 ;  /* 0x00000002440b7824 */ /* 0x040fe200078e0209 */
[----:B------:R-:W1:Y:S02]  /*0f60*/  FENCE.VIEW.ASYNC.S ;  /* 0x00000000000073c6 */ /* 0x000e640000000000 */
[----:B-1----:R1:W2:Y:S02]  /*0f70*/  @!UP1 SYNCS.EXCH.64 URZ, [UR11], UR4 ;  /* 0x000000040bff95b2 */ /* 0x0022a40008000100 */
[----:B--2---:R-:W-:Y:S01]  /*0f80*/  BAR.SYNC.DEFER_BLOCKING 0x0 ;  /* 0x0000000000007b1d */ /* 0x004fe20000010000 */
[----:B------:R-:W-:-:S04]  /*0f90*/  IMAD R23, R68, 0x2, R11 ;  /* 0x0000000244177824 */ /* 0x000fc800078e020b */
[----:B------:R-:W-:Y:S01]  /*0fa0*/  IMAD R25, R68, 0x2, R23 ;  /* 0x0000000244197824 */ /* 0x000fe200078e0217 */
[----:B------:R-:W-:-:S03]  /*0fb0*/  LOP3.LUT R81, R72, 0x18, RZ, 0xfc, !PT ;  /* 0x0000001848517812 */ /* 0x000fc600078efcff */
[----:B------:R-:W-:Y:S01]  /*0fc0*/  IMAD R47, R68, 0x2, R25 ;  /* 0x00000002442f7824 */ /* 0x000fe200078e0219 */
[----:B------:R-:W-:Y:S01]  /*0fd0*/  LOP3.LUT R79, R72, 0x10, RZ, 0xfc, !PT ;  /* 0x00000010484f7812 */ /* 0x000fe200078efcff */
[----:B-1----:R-:W1:Y:S01]  /*0fe0*/  LDCU UR4, c[0x0][0x3b0] ;  /* 0x00007600ff0477ac */ /* 0x002e620008000800 */
[----:B------:R-:W-:Y:S01]  /*0ff0*/  PRMT R74, RZ, 0x7610, R74 ;  /* 0x00007610ff4a7816 */ /* 0x000fe2000000004a */
[C---:B------:R-:W-:Y:S01]  /*1000*/  IMAD R49, R68.reuse, 0x2, R47 ;  /* 0x0000000244317824 */ /* 0x040fe200078e022f */
[----:B------:R-:W-:Y:S02]  /*1010*/  LEA.HI.X.SX32 R7, R7, R38, 0x1, P5 ;  /* 0x0000002607077211 */ /* 0x000fe400028f0eff */
[----:B------:R-:W-:Y:S01]  /*1020*/  ISETP.LT.AND P5, PT, R79, R66, P0 ;  /* 0x000000424f00720c */ /* 0x000fe200007a1270 */
[C---:B------:R-:W-:Y:S01]  /*1030*/  IMAD R51, R68.reuse, 0x2, R49 ;  /* 0x0000000244337824 */ /* 0x040fe200078e0231 */
[----:B------:R-:W-:Y:S01]  /*1040*/  LEA R8, P6, R9, R14, 0x1 ;  /* 0x0000000e09087211 */ /* 0x000fe200078c08ff */
[----:B------:R2:W3:Y:S01]  /*1050*/  @P4 LDG.E.U16 R28, desc[UR18][R4.64] ;  /* 0x00000012041c4981 */ /* 0x0004e2000c1e1500 */
[----:B------:R-:W-:Y:S01]  /*1060*/  ISETP.LT.AND P4, PT, R81, R66, P0 ;  /* 0x000000425100720c */ /* 0x000fe20000781270 */
[----:B------:R-:W-:-:S02]  /*1070*/  IMAD R53, R68, 0x2, R51 ;  /* 0x0000000244357824 */ /* 0x000fc400078e0233 */
[----:B------:R4:W5:Y:S01]  /*1080*/  @P3 LDG.E.U16 R74, desc[UR18][R6.64] ;  /* 0x00000012064a3981 */ /* 0x000962000c1e1500 */
[----:B------:R-:W-:Y:S02]  /*1090*/  LOP3.LUT R83, R72, 0x1a, RZ, 0xfc, !PT ;  /* 0x0000001a48537812 */ /* 0x000fe400078efcff */
[----:B------:R-:W-:Y:S02]  /*10a0*/  PRMT R30, RZ, 0x7610, R30 ;  /* 0x00007610ff1e7816 */ /* 0x000fe4000000001e */
[----:B------:R-:W-:Y:S02]  /*10b0*/  LEA.HI.X.SX32 R9, R9, R38, 0x1, P6 ;  /* 0x0000002609097211 */ /* 0x000fe400030f0eff */
[C---:B--2---:R-:W-:Y:S01]  /*10c0*/  LEA R4, P3, R33.reuse, R14, 0x1 ;  /* 0x0000000e21047211 */ /* 0x044fe200078608ff */
[----:B------:R-:W-:Y:S01]  /*10d0*/  IMAD R55, R68, 0x2, R53 ;  /* 0x0000000244377824 */ /* 0x000fe200078e0235 */
[----:B------:R-:W-:Y:S01]  /*10e0*/  PRMT R32, RZ, 0x7610, R32 ;  /* 0x00007610ff207816 */ /* 0x000fe20000000020 */
[----:B------:R-:W2:Y:S01]  /*10f0*/  @P4 LDG.E.U16 R30, desc[UR18][R8.64] ;  /* 0x00000012081e4981 */ /* 0x000ea2000c1e1500 */
[----:B------:R-:W-:-:S02]  /*1100*/  LEA.HI.X.SX32 R5, R33, R38, 0x1, P3 ;  /* 0x0000002621057211 */ /* 0x000fc400018f0eff */
[----:B------:R-:W-:Y:S01]  /*1110*/  ISETP.LT.AND P3, PT, R83, R66, P0 ;  /* 0x000000425300720c */ /* 0x000fe20000761270 */
[C---:B------:R-:W-:Y:S01]  /*1120*/  IMAD R57, R68.reuse, 0x2, R55 ;  /* 0x0000000244397824 */ /* 0x040fe200078e0237 */
[C---:B----4-:R-:W-:Y:S01]  /*1130*/  LEA R6, P4, R11.reuse, R14, 0x1 ;  /* 0x0000000e0b067211 */ /* 0x050fe200078808ff */
[----:B------:R4:W2:Y:S01]  /*1140*/  @P5 LDG.E.U16 R32, desc[UR18][R4.64] ;  /* 0x0000001204205981 */ /* 0x0008a2000c1e1500 */
[----:B------:R-:W-:Y:S01]  /*1150*/  PRMT R76, RZ, 0x7610, R76 ;  /* 0x00007610ff4c7816 */ /* 0x000fe2000000004c */
[----:B------:R-:W-:Y:S01]  /*1160*/  IMAD R59, R68, 0x2, R57 ;  /* 0x00000002443b7824 */ /* 0x000fe200078e0239 */
[C---:B------:R-:W-:Y:S02]  /*1170*/  LOP3.LUT R85, R72.reuse, 0x20, RZ, 0xfc, !PT ;  /* 0x0000002048557812 */ /* 0x040fe400078efcff */
[----:B------:R-:W-:Y:S02]  /*1180*/  LOP3.LUT R87, R72, 0x22, RZ, 0xfc, !PT ;  /* 0x0000002248577812 */ /* 0x000fe400078efcff */
[----:B------:R-:W-:-:S02]  /*1190*/  LEA.HI.X.SX32 R7, R11, R38, 0x1, P4 ;  /* 0x000000260b077211 */ /* 0x000fc400020f0eff */
[----:B----4-:R-:W-:Y:S02]  /*11a0*/  LEA R4, P6, R47, R14, 0x1 ;  /* 0x0000000e2f047211 */ /* 0x010fe400078c08ff */
[----:B------:R-:W-:Y:S01]  /*11b0*/  ISETP.LT.AND P5, PT, R85, R66, P0 ;  /* 0x000000425500720c */ /* 0x000fe200007a1270 */
[----:B------:R4:W2:Y:S01]  /*11c0*/  @P3 LDG.E.U16 R76, desc[UR18][R6.64] ;  /* 0x00000012064c3981 */ /* 0x0008a2000c1e1500 */
[----:B------:R-:W-:Y:S01]  /*11d0*/  LEA.HI.X.SX32 R5, R47, R38, 0x1, P6 ;  /* 0x000000262f057211 */ /* 0x000fe200030f0eff */
[C---:B------:R-:W-:Y:S01]  /*11e0*/  IMAD R47, R68.reuse, 0x2, R59 ;  /* 0x00000002442f7824 */ /* 0x040fe200078e023b */
[----:B------:R-:W-:Y:S02]  /*11f0*/  ISETP.LT.AND P4, PT, R87, R66, P0 ;  /* 0x000000425700720c */ /* 0x000fe40000781270 */
[----:B------:R-:W-:Y:S01]  /*1200*/  LEA R8, P3, R49, R14, 0x1 ;  /* 0x0000000e31087211 */ /* 0x000fe200078608ff */
[----:B------:R-:W-:Y:S01]  /*1210*/  IMAD R11, R68, 0x2, R47 ;  /* 0x00000002440b7824 */ /* 0x000fe200078e022f */
[----:B------:R-:W-:-:S02]  /*1220*/  LOP3.LUT R91, R72, 0x28, RZ, 0xfc, !PT ;  /* 0x00000028485b7812 */ /* 0x000fc400078efcff */
[----:B------:R-:W-:Y:S01]  /*1230*/  LEA.HI.X.SX32 R9, R49, R38, 0x1, P3 ;  /* 0x0000002631097211 */ /* 0x000fe200018f0eff */
[C---:B------:R-:W-:Y:S01]  /*1240*/  IMAD R49, R68.reuse, 0x2, R11 ;  /* 0x0000000244317824 */ /* 0x040fe200078e020b */
[----:B------:R-:W-:Y:S02]  /*1250*/  PRMT R34, RZ, 0x7610, R34 ;  /* 0x00007610ff227816 */ /* 0x000fe40000000022 */
[----:B------:R-:W-:Y:S01]  /*1260*/  PRMT R78, RZ, 0x7610, R78 ;  /* 0x00007610ff4e7816 */ /* 0x000fe2000000004e */
[----:B------:R-:W-:Y:S01]  /*1270*/  IMAD R61, R68, 0x2, R49 ;  /* 0x00000002443d7824 */ /* 0x000fe200078e0231 */
[----:B------:R-:W-:Y:S02]  /*1280*/  LOP3.LUT R93, R72, 0x30, RZ, 0xfc, !PT ;  /* 0x00000030485d7812 */ /* 0x000fe400078efcff */
[----:B------:R-:W-:Y:S01]  /*1290*/  ISETP.LT.AND P3, PT, R91, R66, P0 ;  /* 0x000000425b00720c */ /* 0x000fe20000761270 */
[----:B------:R-:W2:Y:S01]  /*12a0*/  @P5 LDG.E.U16 R34, desc[UR18][R4.64] ;  /* 0x0000001204225981 */ /* 0x000ea2000c1e1500 */
[----:B----4-:R-:W-:Y:S01]  /*12b0*/  LEA R6, P5, R55, R14, 0x1 ;  /* 0x0000000e37067211 */ /* 0x010fe200078a08ff */
[----:B------:R-:W-:-:S02]  /*12c0*/  IMAD R63, R68, 0x2, R61 ;  /* 0x00000002443f7824 */ /* 0x000fc400078e023d */
[----:B------:R4:W2:Y:S01]  /*12d0*/  @P4 LDG.E.U16 R78, desc[UR18][R8.64] ;  /* 0x00000012084e4981 */ /* 0x0008a2000c1e1500 */
[----:B------:R-:W-:Y:S02]  /*12e0*/  ISETP.LT.AND P4, PT, R93, R66, P0 ;  /* 0x000000425d00720c */ /* 0x000fe40000781270 */
[----:B------:R-:W-:Y:S02]  /*12f0*/  LOP3.LUT R95, R72, 0x38, RZ, 0xfc, !PT ;  /* 0x00000038485f7812 */ /* 0x000fe400078efcff */
[----:B------:R-:W-:Y:S02]  /*1300*/  PRMT R82, RZ, 0x7610, R82 ;  /* 0x00007610ff527816 */ /* 0x000fe40000000052 */
[----:B------:R-:W-:Y:S01]  /*1310*/  LEA.HI.X.SX32 R7, R55, R38, 0x1, P5 ;  /* 0x0000002637077211 */ /* 0x000fe200028f0eff */
[----:B------:R-:W-:Y:S01]  /*1320*/  IMAD R55, R68, 0x2, R63 ;  /* 0x0000000244377824 */ /* 0x000fe200078e023f */
[----:B----4-:R-:W-:Y:S02]  /*1330*/  LEA R8, P6, R11, R14, 0x1 ;  /* 0x0000000e0b087211 */ /* 0x010fe400078c08ff */
[----:B------:R-:W-:Y:S01]  /*1340*/  LOP3.LUT R89, R72, 0x12, RZ, 0xfc, !PT ;  /* 0x0000001248597812 */ /* 0x000fe200078efcff */
[----:B------:R4:W2:Y:S01]  /*1350*/  @P3 LDG.E.U16 R82, desc[UR18][R6.64] ;  /* 0x0000001206523981 */ /* 0x0008a2000c1e1500 */
[----:B------:R-:W-:-:S02]  /*1360*/  ISETP.LT.AND P5, PT, R95, R66, P0 ;  /* 0x000000425f00720c */ /* 0x000fc400007a1270 */
[----:B------:R-:W-:Y:S02]  /*1370*/  PRMT R84, RZ, 0x7610, R84 ;  /* 0x00007610ff547816 */ /* 0x000fe40000000054 */
[----:B------:R-:W-:Y:S02]  /*1380*/  LEA.HI.X.SX32 R9, R11, R38, 0x1, P6 ;  /* 0x000000260b097211 */ /* 0x000fe400030f0eff */
[----:B------:R-:W-:Y:S02]  /*1390*/  ISETP.LT.AND P3, PT, R89, R66, P0 ;  /* 0x000000425900720c */ /* 0x000fe40000761270 */
[----:B------:R-:W-:Y:S01]  /*13a0*/  LEA R10, P6, R55, R14, 0x1 ;  /* 0x0000000e370a7211 */ /* 0x000fe200078c08ff */
[----:B------:R0:W2:Y:S01]  /*13b0*/  @P4 LDG.E.U16 R84, desc[UR18][R8.64] ;  /* 0x0000001208544981 */ /* 0x0000a2000c1e1500 */
[----:B------:R-:W-:Y:S02]  /*13c0*/  LOP3.LUT R97, R72, 0x2a, RZ, 0xfc, !PT ;  /* 0x0000002a48617812 */ /* 0x000fe400078efcff */
[----:B------:R-:W-:-:S02]  /*13d0*/  PRMT R94, RZ, 0x7610, R94 ;  /* 0x00007610ff5e7816 */ /* 0x000fc4000000005e */
[----:B------:R-:W-:Y:S02]  /*13e0*/  LEA R4, P4, R31, R14, 0x1 ;  /* 0x0000000e1f047211 */ /* 0x000fe400078808ff */
[----:B------:R-:W-:Y:S02]  /*13f0*/  LEA.HI.X.SX32 R11, R55, R38, 0x1, P6 ;  /* 0x00000026370b7211 */ /* 0x000fe400030f0eff */
[----:B------:R-:W-:Y:S02]  /*1400*/  LOP3.LUT R99, R72, 0x32, RZ, 0xfc, !PT ;  /* 0x0000003248637812 */ /* 0x000fe400078efcff */
[----:B------:R-:W-:Y:S01]  /*1410*/  ISETP.LT.AND P6, PT, R97, R66, P0 ;  /* 0x000000426100720c */ /* 0x000fe200007c1270 */
[----:B------:R0:W2:Y:S01]  /*1420*/  @P5 LDG.E.U16 R94, desc[UR18][R10.64] ;  /* 0x000000120a5e5981 */ /* 0x0000a2000c1e1500 */
[----:B------:R-:W-:Y:S02]  /*1430*/  PRMT R90, RZ, 0x7610, R90 ;  /* 0x00007610ff5a7816 */ /* 0x000fe4000000005a */
[----:B------:R-:W-:-:S02]  /*1440*/  LEA.HI.X.SX32 R5, R31, R38, 0x1, P4 ;  /* 0x000000261f057211 */ /* 0x000fc400020f0eff */
[----:B------:R-:W-:Y:S02]  /*1450*/  ISETP.LT.AND P5, PT, R99, R66, P0 ;  /* 0x000000426300720c */ /* 0x000fe400007a1270 */
[-C--:B----4-:R-:W-:Y:S01]  /*1460*/  LEA R6, P4, R57, R14.reuse, 0x1 ;  /* 0x0000000e39067211 */ /* 0x090fe200078808ff */
[----:B------:R4:W2:Y:S01]  /*1470*/  @P3 LDG.E.U16 R90, desc[UR18][R4.64] ;  /* 0x00000012045a3981 */ /* 0x0008a2000c1e1500 */
[----:B------:R-:W-:Y:S02]  /*1480*/  LOP3.LUT R101, R72, 0x3a, RZ, 0xfc, !PT ;  /* 0x0000003a48657812 */ /* 0x000fe400078efcff */
[----:B------:R-:W-:Y:S01]  /*1490*/  PRMT R102, RZ, 0x7610, R102 ;  /* 0x00007610ff667816 */ /* 0x000fe20000000066 */
[----:B------:R-:W-:Y:S01]  /*14a0*/  IMAD R55, R68, 0x2, R55 ;  /* 0x0000000244377824 */ /* 0x000fe200078e0237 */
[----:B0-----:R-:W-:Y:S02]  /*14b0*/  LEA R8, P3, R49, R14, 0x1 ;  /* 0x0000000e31087211 */ /* 0x001fe400078608ff */
[----:B------:R-:W-:-:S02]  /*14c0*/  LEA.HI.X.SX32 R7, R57, R38, 0x1, P4 ;  /* 0x0000002639077211 */ /* 0x000fc400020f0eff */
[----:B------:R-:W-:Y:S02]  /*14d0*/  LOP3.LUT R103, R72, 0xc, RZ, 0xfc, !PT ;  /* 0x0000000c48677812 */ /* 0x000fe400078efcff */
[----:B------:R-:W-:Y:S01]  /*14e0*/  ISETP.LT.AND P4, PT, R101, R66, P0 ;  /* 0x000000426500720c */ /* 0x000fe20000781270 */
[----:B------:R0:W2:Y:S01]  /*14f0*/  @P6 LDG.E.U16 R102, desc[UR18][R6.64] ;  /* 0x0000001206666981 */ /* 0x0000a2000c1e1500 */
[----:B------:R-:W-:Y:S02]  /*1500*/  PRMT R100, RZ, 0x7610, R100 ;  /* 0x00007610ff647816 */ /* 0x000fe40000000064 */
[----:B------:R-:W-:Y:S02]  /*1510*/  LEA.HI.X.SX32 R9, R49, R38, 0x1, P3 ;  /* 0x0000002631097211 */ /* 0x000fe400018f0eff */
[----:B------:R-:W-:Y:S02]  /*1520*/  ISETP.LT.AND P3, PT, R103, R66, P0 ;  /* 0x000000426700720c */ /* 0x000fe40000761270 */
[----:B------:R-:W-:Y:S01]  /*1530*/  LEA R10, P6, R55, R14, 0x1 ;  /* 0x0000000e370a7211 */ /* 0x000fe200078c08ff */
[----:B------:R0:W2:Y:S01]  /*1540*/  @P5 LDG.E.U16 R100, desc[UR18][R8.64] ;  /* 0x0000001208645981 */ /* 0x0000a2000c1e1500 */
[----:B------:R-:W-:-:S02]  /*1550*/  PRMT R108, RZ, 0x7610, R108 ;  /* 0x00007610ff6c7816 */ /* 0x000fc4000000006c */
[----:B----4-:R-:W-:Y:S02]  /*1560*/  LEA R4, P5, R13, R14, 0x1 ;  /* 0x0000000e0d047211 */ /* 0x010fe400078a08ff */
[-C--:B------:R-:W-:Y:S02]  /*1570*/  LEA.HI.X.SX32 R11, R55, R38.reuse, 0x1, P6 ;  /* 0x00000026370b7211 */ /* 0x080fe400030f0eff */
[C---:B------:R-:W-:Y:S02]  /*1580*/  LOP3.LUT R105, R72.reuse, 0x14, RZ, 0xfc, !PT ;  /* 0x0000001448697812 */ /* 0x040fe400078efcff */
[----:B------:R-:W-:Y:S01]  /*1590*/  PRMT R80, RZ, 0x7610, R80 ;  /* 0x00007610ff507816 */ /* 0x000fe20000000050 */
[----:B------:R-:W4:Y:S01]  /*15a0*/  @P4 LDG.E.U16 R108, desc[UR18][R10.64] ;  /* 0x000000120a6c4981 */ /* 0x000f22000c1e1500 */
[----:B------:R-:W-:Y:S02]  /*15b0*/  LEA.HI.X.SX32 R5, R13, R38, 0x1, P5 ;  /* 0x000000260d057211 */ /* 0x000fe400028f0eff */
[----:B------:R-:W-:-:S02]  /*15c0*/  LOP3.LUT R107, R72, 0x1c, RZ, 0xfc, !PT ;  /* 0x0000001c486b7812 */ /* 0x000fc400078efcff */
[-C--:B------:R-:W-:Y:S01]  /*15d0*/  ISETP.LT.AND P4, PT, R105, R66.reuse, P0 ;  /* 0x000000426900720c */ /* 0x080fe20000781270 */
[----:B------:R1:W2:Y:S01]  /*15e0*/  @P3 LDG.E.U16 R80, desc[UR18][R4.64] ;  /* 0x0000001204503981 */ /* 0x0002a2000c1e1500 */
[----:B------:R-:W-:Y:S02]  /*15f0*/  ISETP.LT.AND P3, PT, R107, R66, P0 ;  /* 0x000000426b00720c */ /* 0x000fe40000761270 */
[-C--:B0-----:R-:W-:Y:S02]  /*1600*/  LEA R6, P5, R29, R14.reuse, 0x1 ;  /* 0x0000000e1d067211 */ /* 0x081fe400078a08ff */
[----:B------:R-:W-:Y:S02]  /*1610*/  PRMT R88, RZ, 0x7610, R88 ;  /* 0x00007610ff587816 */ /* 0x000fe40000000058 */
[----:B------:R-:W-:Y:S02]  /*1620*/  LOP3.LUT R109, R72, 0x24, RZ, 0xfc, !PT ;  /* 0x00000024486d7812 */ /* 0x000fe400078efcff */
[----:B------:R-:W-:-:S02]  /*1630*/  LEA R8, P6, R23, R14, 0x1 ;  /* 0x0000000e17087211 */ /* 0x000fc400078c08ff */
[----:B------:R-:W-:Y:S02]  /*1640*/  LEA.HI.X.SX32 R7, R29, R38, 0x1, P5 ;  /* 0x000000261d077211 */ /* 0x000fe400028f0eff */
[----:B------:R-:W-:Y:S02]  /*1650*/  LOP3.LUT R111, R72, 0x2c, RZ, 0xfc, !PT ;  /* 0x0000002c486f7812 */ /* 0x000fe400078efcff */
[----:B------:R-:W-:Y:S01]  /*1660*/  PRMT R86, RZ, 0x7610, R86 ;  /* 0x00007610ff567816 */ /* 0x000fe20000000056 */
[----:B------:R-:W2:Y:S01]  /*1670*/  @P4 LDG.E.U16 R88, desc[UR18][R6.64] ;  /* 0x0000001206584981 */ /* 0x000ea2000c1e1500 */
[----:B------:R-:W-:Y:S02]  /*1680*/  ISETP.LT.AND P5, PT, R109, R66, P0 ;  /* 0x000000426d00720c */ /* 0x000fe400007a1270 */
[----:B------:R-:W-:Y:S02]  /*1690*/  LEA.HI.X.SX32 R9, R23, R38, 0x1, P6 ;  /* 0x0000002617097211 */ /* 0x000fe400030f0eff */
[----:B------:R-:W-:-:S02]  /*16a0*/  ISETP.LT.AND P4, PT, R111, R66, P0 ;  /* 0x000000426f00720c */ /* 0x000fc40000781270 */
[-C--:B-1----:R-:W-:Y:S01]  /*16b0*/  LEA R4, P6, R51, R14.reuse, 0x1 ;  /* 0x0000000e33047211 */ /* 0x082fe200078c08ff */
[----:B------:R0:W2:Y:S01]  /*16c0*/  @P3 LDG.E.U16 R86, desc[UR18][R8.64] ;  /* 0x0000001208563981 */ /* 0x0000a2000c1e1500 */
[----:B------:R-:W-:Y:S02]  /*16d0*/  LEA R10, P3, R59, R14, 0x1 ;  /* 0x0000000e3b0a7211 */ /* 0x000fe400078608ff */
[----:B------:R-:W-:Y:S02]  /*16e0*/  PRMT R98, RZ, 0x7610, R98 ;  /* 0x00007610ff627816 */ /* 0x000fe40000000062 */
[-C--:B------:R-:W-:Y:S02]  /*16f0*/  LEA.HI.X.SX32 R5, R51, R38.reuse, 0x1, P6 ;  /* 0x0000002633057211 */ /* 0x080fe400030f0eff */
[----:B------:R-:W-:Y:S02]  /*1700*/  PRMT R92, RZ, 0x7610, R92 ;  /* 0x00007610ff5c7816 */ /* 0x000fe4000000005c */
[----:B------:R-:W-:Y:S01]  /*1710*/  LOP3.LUT R113, R72, 0x34, RZ, 0xfc, !PT ;  /* 0x0000003448717812 */ /* 0x000fe200078efcff */
[----:B------:R-:W-:Y:S01]  /*1720*/  IMAD R55, R68, 0x2, R55 ;  /* 0x0000000244377824 */ /* 0x000fe200078e0237 */
[----:B------:R-:W-:Y:S01]  /*1730*/  LEA.HI.X.SX32 R11, R59, R38, 0x1, P3 ;  /* 0x000000263b0b7211 */ /* 0x000fe200018f0eff */
[----:B------:R1:W2:Y:S01]  /*1740*/  @P5 LDG.E.U16 R98, desc[UR18][R4.64] ;  /* 0x0000001204625981 */ /* 0x0002a2000c1e1500 */
[----:B------:R-:W-:-:S02]  /*1750*/  LOP3.LUT R115, R72, 0x3c, RZ, 0xfc, !PT ;  /* 0x0000003c48737812 */ /* 0x000fc400078efcff */
[----:B0-----:R-:W-:Y:S01]  /*1760*/  LEA R8, P3, R61, R14, 0x1 ;  /* 0x0000000e3d087211 */ /* 0x001fe200078608ff */
[----:B------:R-:W2:Y:S01]  /*1770*/  @P4 LDG.E.U16 R92, desc[UR18][R10.64] ;  /* 0x000000120a5c4981 */ /* 0x000ea2000c1e1500 */
[-C--:B------:R-:W-:Y:S02]  /*1780*/  ISETP.LT.AND P5, PT, R113, R66.reuse, P0 ;  /* 0x000000427100720c */ /* 0x080fe400007a1270 */
[----:B------:R-:W-:Y:S02]  /*1790*/  LOP3.LUT R117, R72, 0xe, RZ, 0xfc, !PT ;  /* 0x0000000e48757812 */ /* 0x000fe400078efcff */
[----:B------:R-:W-:Y:S02]  /*17a0*/  ISETP.LT.AND P4, PT, R115, R66, P0 ;  /* 0x000000427300720c */ /* 0x000fe40000781270 */
[----:B------:R-:W-:Y:S02]  /*17b0*/  LEA R12, P6, R55, R14, 0x1 ;  /* 0x0000000e370c7211 */ /* 0x000fe400078c08ff */
[----:B------:R-:W-:-:S02]  /*17c0*/  LEA.HI.X.SX32 R9, R61, R38, 0x1, P3 ;  /* 0x000000263d097211 */ /* 0x000fc400018f0eff */
[----:B------:R-:W-:Y:S02]  /*17d0*/  ISETP.LT.AND P3, PT, R117, R66, P0 ;  /* 0x000000427500720c */ /* 0x000fe40000761270 */
[----:B------:R-:W-:Y:S02]  /*17e0*/  PRMT R104, RZ, 0x7610, R104 ;  /* 0x00007610ff687816 */ /* 0x000fe40000000068 */
[----:B------:R-:W-:Y:S02]  /*17f0*/  LEA.HI.X.SX32 R13, R55, R38, 0x1, P6 ;  /* 0x00000026370d7211 */ /* 0x000fe400030f0eff */
[----:B-1----:R-:W-:Y:S02]  /*1800*/  LEA R4, P6, R35, R14, 0x1 ;  /* 0x0000000e23047211 */ /* 0x002fe400078c08ff */
[----:B------:R-:W-:Y:S01]  /*1810*/  PRMT R106, RZ, 0x7610, R106 ;  /* 0x00007610ff6a7816 */ /* 0x000fe2000000006a */
[----:B------:R0:W2:Y:S01]  /*1820*/  @P5 LDG.E.U16 R104, desc[UR18][R8.64] ;  /* 0x0000001208685981 */ /* 0x0000a2000c1e1500 */
[----:B------:R-:W-:-:S02]  /*1830*/  LOP3.LUT R119, R72, 0x16, RZ, 0xfc, !PT ;  /* 0x0000001648777812 */ /* 0x000fc400078efcff */
[----:B------:R-:W-:Y:S02]  /*1840*/  PRMT R112, RZ, 0x7610, R112 ;  /* 0x00007610ff707816 */ /* 0x000fe40000000070 */
[----:B------:R-:W-:Y:S01]  /*1850*/  LEA.HI.X.SX32 R5, R35, R38, 0x1, P6 ;  /* 0x0000002623057211 */ /* 0x000fe200030f0eff */
[----:B------:R-:W2:Y:S01]  /*1860*/  @P4 LDG.E.U16 R106, desc[UR18][R12.64] ;  /* 0x000000120c6a4981 */ /* 0x000ea2000c1e1500 */
[----:B------:R-:W-:Y:S02]  /*1870*/  ISETP.LT.AND P5, PT, R119, R66, P0 ;  /* 0x000000427700720c */ /* 0x000fe400007a1270 */
[----:B------:R-:W-:Y:S01]  /*1880*/  LOP3.LUT R121, R72, 0x1e, RZ, 0xfc, !PT ;  /* 0x0000001e48797812 */ /* 0x000fe200078efcff */
[----:B------:R-:W2:Y:S01]  /*1890*/  @P3 LDG.E.U16 R112, desc[UR18][R4.64] ;  /* 0x0000001204703981 */ /* 0x000ea2000c1e1500 */
[----:B------:R-:W-:Y:S02]  /*18a0*/  LEA R6, P4, R27, R14, 0x1 ;  /* 0x0000000e1b067211 */ /* 0x000fe400078808ff */
[----:B------:R-:W-:-:S02]  /*18b0*/  ISETP.LT.AND P3, PT, R121, R66, P0 ;  /* 0x000000427900720c */ /* 0x000fc40000761270 */
[----:B------:R-:W-:Y:S02]  /*18c0*/  PRMT R110, RZ, 0x7610, R110 ;  /* 0x00007610ff6e7816 */ /* 0x000fe4000000006e */
[----:B------:R-:W-:Y:S02]  /*18d0*/  LEA.HI.X.SX32 R7, R27, R38, 0x1, P4 ;  /* 0x000000261b077211 */ /* 0x000fe400020f0eff */
[----:B------:R-:W-:Y:S02]  /*18e0*/  LOP3.LUT R40, R16, 0x10, RZ, 0xfc, !PT ;  /* 0x0000001010287812 */ /* 0x000fe400078efcff */
[----:B0-----:R-:W-:Y:S01]  /*18f0*/  LEA R8, P4, R25, R14, 0x1 ;  /* 0x0000000e19087211 */ /* 0x001fe200078808ff */
[----:B------:R0:W2:Y:S01]  /*1900*/  @P5 LDG.E.U16 R110, desc[UR18][R6.64] ;  /* 0x00000012066e5981 */ /* 0x0000a2000c1e1500 */
[----:B------:R-:W-:Y:S02]  /*1910*/  PRMT R114, RZ, 0x7610, R114 ;  /* 0x00007610ff727816 */ /* 0x000fe40000000072 */
[----:B------:R-:W-:-:S02]  /*1920*/  IABS R11, R40 ;  /* 0x00000028000b7213 */ /* 0x000fc40000000000 */
[----:B------:R-:W-:Y:S02]  /*1930*/  LEA.HI.X.SX32 R9, R25, R38, 0x1, P4 ;  /* 0x0000002619097211 */ /* 0x000fe400020f0eff */
[C---:B------:R-:W-:Y:S02]  /*1940*/  LOP3.LUT R123, R72.reuse, 0x26, RZ, 0xfc, !PT ;  /* 0x00000026487b7812 */ /* 0x040fe400078efcff */
[----:B0-----:R-:W-:Y:S01]  /*1950*/  LEA R6, P4, R47, R14, 0x1 ;  /* 0x0000000e2f067211 */ /* 0x001fe200078808ff */
[----:B------:R-:W-:Y:S01]  /*1960*/  IMAD.HI.U32 R5, R17, R11, RZ ;  /* 0x0000000b11057227 */ /* 0x000fe200078e00ff */
[----:B------:R-:W-:Y:S01]  /*1970*/  LOP3.LUT R125, R72, 0x2e, RZ, 0xfc, !PT ;  /* 0x0000002e487d7812 */ /* 0x000fe200078efcff */
[----:B------:R-:W2:Y:S01]  /*1980*/  @P3 LDG.E.U16 R114, desc[UR18][R8.64] ;  /* 0x0000001208723981 */ /* 0x000ea2000c1e1500 */
[----:B------:R-:W-:Y:S02]  /*1990*/  ISETP.LT.AND P5, PT, R123, R66, P0 ;  /* 0x000000427b00720c */ /* 0x000fe400007a1270 */
[----:B------:R-:W-:-:S02]  /*19a0*/  LEA R4, P3, R53, R14, 0x1 ;  /* 0x0000000e35047211 */ /* 0x000fc400078608ff */
[----:B------:R-:W-:Y:S02]  /*19b0*/  LEA.HI.X.SX32 R7, R47, R38, 0x1, P4 ;  /* 0x000000262f077211 */ /* 0x000fe400020f0eff */
[C---:B------:R-:W-:Y:S01]  /*19c0*/  ISETP.GT.U32.AND P4, PT, R2.reuse, R37, PT ;  /* 0x000000250200720c */ /* 0x040fe20003f84070 */
[----:B------:R-:W-:Y:S01]  /*19d0*/  IMAD.MOV R10, RZ, RZ, -R5 ;  /* 0x000000ffff0a7224 */ /* 0x000fe200078e0a05 */
[----:B------:R-:W-:Y:S02]  /*19e0*/  ISETP.LT.AND P6, PT, R125, R66, P0 ;  /* 0x000000427d00720c */ /* 0x000fe400007c1270 */
[----:B------:R-:W-:Y:S02]  /*19f0*/  LEA.HI.X.SX32 R5, R53, R38, 0x1, P3 ;  /* 0x0000002635057211 */ /* 0x000fe400018f0eff */
[----:B------:R-:W-:Y:S02]  /*1a00*/  ISETP.GT.U32.AND P3, PT, R2, R3, PT ;  /* 0x000000030200720c */ /* 0x000fe40003f64070 */
[----:B------:R-:W-:-:S02]  /*1a10*/  PRMT R116, RZ, 0x7610, R116 ;  /* 0x00007610ff747816 */ /* 0x000fc40000000074 */
[----:B------:R-:W-:-:S03]  /*1a20*/  PRMT R118, RZ, 0x7610, R118 ;  /* 0x00007610ff767816 */ /* 0x000fc60000000076 */
[--C-:B------:R-:W-:Y:S01]  /*1a30*/  @!P4 IMAD.IADD R37, R37, 0x1, -R2.reuse ;  /* 0x000000012525c824 */ /* 0x100fe200078e0a02 */
[----:B------:R0:W2:Y:S01]  /*1a40*/  @P5 LDG.E.U16 R116, desc[UR18][R4.64] ;  /* 0x0000001204745981 */ /* 0x0000a2000c1e1500 */
[-C--:B------:R-:W-:Y:S02]  /*1a50*/  LEA R22, P5, R21, R14.reuse, 0x1 ;  /* 0x0000000e15167211 */ /* 0x080fe400078a08ff */
[-C--:B------:R-:W-:Y:S01]  /*1a60*/  LEA R20, P4, R43, R14.reuse, 0x1 ;  /* 0x0000000e2b147211 */ /* 0x080fe200078808ff */
[----:B------:R1:W2:Y:S01]  /*1a70*/  @P6 LDG.E.U16 R118, desc[UR18][R6.64] ;  /* 0x0000001206766981 */ /* 0x0002a2000c1e1500 */
[----:B------:R-:W-:Y:S01]  /*1a80*/  LEA R24, P6, R19, R14, 0x1 ;  /* 0x0000000e13187211 */ /* 0x000fe200078c08ff */
[----:B------:R-:W-:Y:S01]  /*1a90*/  @!P3 IMAD.IADD R3, R3, 0x1, -R2 ;  /* 0x000000010303b824 */ /* 0x000fe200078e0a02 */
[-C--:B------:R-:W-:Y:S01]  /*1aa0*/  LEA.HI.X.SX32 R23, R21, R38.reuse, 0x1, P5 ;  /* 0x0000002615177211 */ /* 0x080fe200028f0eff */
[----:B------:R-:W-:Y:S01]  /*1ab0*/  IMAD R55, R68, 0x2, R55 ;  /* 0x0000000244377824 */ /* 0x000fe200078e0237 */
[----:B------:R-:W-:-:S02]  /*1ac0*/  LEA.HI.X.SX32 R21, R43, R38, 0x1, P4 ;  /* 0x000000262b157211 */ /* 0x000fc400020f0eff */
[----:B0-----:R-:W-:Y:S02]  /*1ad0*/  LEA R4, P3, R63, R14, 0x1 ;  /* 0x0000000e3f047211 */ /* 0x001fe400078608ff */
[----:B------:R-:W-:Y:S02]  /*1ae0*/  LEA.HI.X.SX32 R25, R19, R38, 0x1, P6 ;  /* 0x0000002613197211 */ /* 0x000fe400030f0eff */
[----:B------:R-:W-:Y:S02]  /*1af0*/  LEA R18, P4, R45, R14, 0x1 ;  /* 0x0000000e2d127211 */ /* 0x000fe400078808ff */
[----:B------:R-:W-:Y:S02]  /*1b00*/  ISETP.GT.U32.AND P6, PT, R2, R37, PT ;  /* 0x000000250200720c */ /* 0x000fe40003fc4070 */
[----:B------:R-:W-:Y:S02]  /*1b10*/  LEA.HI.X.SX32 R5, R63, R38, 0x1, P3 ;  /* 0x000000263f057211 */ /* 0x000fe400018f0eff */
[----:B-1----:R-:W-:-:S02]  /*1b20*/  LEA R6, P3, R55, R14, 0x1 ;  /* 0x0000000e37067211 */ /* 0x002fc400078608ff */
[-C--:B------:R-:W-:Y:S02]  /*1b30*/  LEA.HI.X.SX32 R19, R45, R38.reuse, 0x1, P4 ;  /* 0x000000262d137211 */ /* 0x080fe400020f0eff */
[C---:B------:R-:W-:Y:S02]  /*1b40*/  ISETP.GT.U32.AND P5, PT, R2.reuse, R3, PT ;  /* 0x000000030200720c */ /* 0x040fe40003fa4070 */
[C---:B------:R-:W-:Y:S02]  /*1b50*/  ISETP.GT.U32.AND P4, PT, R2.reuse, R39, PT ;  /* 0x000000270200720c */ /* 0x040fe40003f84070 */
[----:B------:R-:W-:Y:S01]  /*1b60*/  LEA.HI.X.SX32 R7, R55, R38, 0x1, P3 ;  /* 0x0000002637077211 */ /* 0x000fe200018f0eff */
[C---:B------:R-:W-:Y:S01]  /*1b70*/  IMAD R11, R2.reuse, R10, R11 ;  /* 0x0000000a020b7224 */ /* 0x040fe200078e020b */
[----:B------:R-:W-:Y:S02]  /*1b80*/  ISETP.GT.U32.AND P3, PT, R2, R41, PT ;  /* 0x000000290200720c */ /* 0x000fe40003f64070 */
[C---:B------:R-:W-:Y:S01]  /*1b90*/  LOP3.LUT R42, R16.reuse, 0x14, RZ, 0xfc, !PT ;  /* 0x00000014102a7812 */ /* 0x040fe200078efcff */
[----:B------:R-:W-:Y:S01]  /*1ba0*/  @!P6 IMAD.IADD R37, R37, 0x1, -R2 ;  /* 0x000000012525e824 */ /* 0x000fe200078e0a02 */
[----:B------:R-:W-:-:S02]  /*1bb0*/  LOP3.LUT R46, R16, 0x18, RZ, 0xfc, !PT ;  /* 0x00000018102e7812 */ /* 0x000fc400078efcff */
[----:B------:R-:W-:Y:S02]  /*1bc0*/  IABS R9, R42 ;  /* 0x0000002a00097213 */ /* 0x000fe40000000000 */
[----:B------:R-:W-:Y:S01]  /*1bd0*/  ISETP.GT.U32.AND P6, PT, R2, R11, PT ;  /* 0x0000000b0200720c */ /* 0x000fe20003fc4070 */
[--C-:B------:R-:W-:Y:S01]  /*1be0*/  @!P5 IMAD.IADD R3, R3, 0x1, -R2.reuse ;  /* 0x000000010303d824 */ /* 0x100fe200078e0a02 */
[----:B------:R-:W-:Y:S01]  /*1bf0*/  IABS R13, R46 ;  /* 0x0000002e000d7213 */ /* 0x000fe20000000000 */
[----:B------:R-:W-:Y:S01]  /*1c00*/  @!P4 IMAD.IADD R39, R39, 0x1, -R2 ;  /* 0x000000012727c824 */ /* 0x000fe200078e0a02 */
[----:B------:R-:W-:Y:S01]  /*1c10*/  ISETP.GE.AND P5, PT, R16, RZ, PT ;  /* 0x000000ff1000720c */ /* 0x000fe20003fa6270 */
[----:B------:R-:W-:-:S04]  /*1c20*/  IMAD.HI.U32 R8, R17, R9, RZ ;  /* 0x0000000911087227 */ /* 0x000fc800078e00ff */
[----:B------:R-:W-:Y:S01]  /*1c30*/  @!P3 IMAD.IADD R41, R41, 0x1, -R2 ;  /* 0x000000012929b824 */ /* 0x000fe200078e0a02 */
[----:B------:R-:W-:Y:S01]  /*1c40*/  ISETP.GT.U32.AND P3, PT, R2, R39, PT ;  /* 0x000000270200720c */ /* 0x000fe20003f64070 */
[----:B------:R-:W-:Y:S02]  /*1c50*/  IMAD.MOV R10, RZ, RZ, -R8 ;  /* 0x000000ffff0a7224 */ /* 0x000fe400078e0a08 */
[----:B------:R-:W-:Y:S01]  /*1c60*/  IMAD.HI.U32 R8, R17, R13, RZ ;  /* 0x0000000d11087227 */ /* 0x000fe200078e00ff */
[----:B------:R-:W-:-:S03]  /*1c70*/  ISETP.GE.AND P4, PT, R48, RZ, PT ;  /* 0x000000ff3000720c */ /* 0x000fc60003f86270 */
[----:B------:R-:W-:Y:S02]  /*1c80*/  IMAD.MOV R8, RZ, RZ, -R8 ;  /* 0x000000ffff087224 */ /* 0x000fe400078e0a08 */
[--C-:B------:R-:W-:Y:S02]  /*1c90*/  @!P6 IMAD.IADD R11, R11, 0x1, -R2.reuse ;  /* 0x000000010b0be824 */ /* 0x100fe400078e0a02 */
[----:B------:R-:W-:Y:S02]  /*1ca0*/  @!P5 IMAD.MOV R37, RZ, RZ, -R37 ;  /* 0x000000ffff25d224 */ /* 0x000fe400078e0a25 */
[C---:B------:R-:W-:Y:S01]  /*1cb0*/  IMAD R13, R2.reuse, R8, R13 ;  /* 0x00000008020d7224 */ /* 0x040fe200078e020d */
[C---:B------:R-:W-:Y:S01]  /*1cc0*/  ISETP.GT.U32.AND P5, PT, R2.reuse, R11, PT ;  /* 0x0000000b0200720c */ /* 0x040fe20003fa4070 */
[----:B------:R-:W-:Y:S02]  /*1cd0*/  @!P3 IMAD.IADD R39, R39, 0x1, -R2 ;  /* 0x000000012727b824 */ /* 0x000fe400078e0a02 */
[C---:B------:R-:W-:Y:S01]  /*1ce0*/  IMAD R9, R2.reuse, R10, R9 ;  /* 0x0000000a02097224 */ /* 0x040fe200078e0209 */
[----:B------:R-:W-:-:S02]  /*1cf0*/  ISETP.GT.U32.AND P3, PT, R2, R13, PT ;  /* 0x0000000d0200720c */ /* 0x000fc40003f64070 */
[----:B------:R-:W-:Y:S01]  /*1d00*/  LOP3.LUT R47, R16, 0x1c, RZ, 0xfc, !PT ;  /* 0x0000001c102f7812 */ /* 0x000fe200078efcff */
[----:B------:R-:W-:Y:S01]  /*1d10*/  @!P4 IMAD.MOV R3, RZ, RZ, -R3 ;  /* 0x000000ffff03c224 */ /* 0x000fe200078e0a03 */
[----:B------:R-:W-:Y:S02]  /*1d20*/  ISETP.GT.U32.AND P4, PT, R2, R9, PT ;  /* 0x000000090200720c */ /* 0x000fe40003f84070 */
[----:B------:R-:W-:-:S03]  /*1d30*/  IABS R12, R47 ;  /* 0x0000002f000c7213 */ /* 0x000fc60000000000 */
[----:B------:R-:W-:Y:S01]  /*1d40*/  @!P5 IMAD.IADD R11, R11, 0x1, -R2 ;  /* 0x000000010b0bd824 */ /* 0x000fe200078e0a02 */
[----:B------:R-:W-:Y:S01]  /*1d50*/  ISETP.GE.AND P5, PT, R50, RZ, PT ;  /* 0x000000ff3200720c */ /* 0x000fe20003fa6270 */
[----:B------:R-:W-:Y:S01]  /*1d60*/  IMAD.HI.U32 R17, R17, R12, RZ ;  /* 0x0000000c11117227 */ /* 0x000fe200078e00ff */
[----:B------:R-:W-:-:S03]  /*1d70*/  ISETP.GT.U32.AND P6, PT, R2, R41, PT ;  /* 0x000000290200720c */ /* 0x000fc60003fc4070 */
[--C-:B------:R-:W-:Y:S01]  /*1d80*/  @!P3 IMAD.IADD R13, R13, 0x1, -R2.reuse ;  /* 0x000000010d0db824 */ /* 0x100fe200078e0a02 */
[----:B------:R-:W-:Y:S01]  /*1d90*/  ISETP.GE.AND P3, PT, R40, RZ, PT ;  /* 0x000000ff2800720c */ /* 0x000fe20003f66270 */
[----:B------:R-:W-:Y:S02]  /*1da0*/  IMAD.MOV R17, RZ, RZ, -R17 ;  /* 0x000000ffff117224 */ /* 0x000fe400078e0a11 */
[----:B------:R-:W-:Y:S02]  /*1db0*/  @!P4 IMAD.IADD R9, R9, 0x1, -R2 ;  /* 0x000000010909c824 */ /* 0x000fe400078e0a02 */
[C---:B------:R-:W-:Y:S02]  /*1dc0*/  IMAD R17, R2.reuse, R17, R12 ;  /* 0x0000001102117224 */ /* 0x040fe400078e020c */
[----:B------:R-:W-:Y:S01]  /*1dd0*/  @!P5 IMAD.MOV R39, RZ, RZ, -R39 ;  /* 0x000000ffff27d224 */ /* 0x000fe200078e0a27 */
[C---:B------:R-:W-:Y:S01]  /*1de0*/  ISETP.GT.U32.AND P5, PT, R2.reuse, R9, PT ;  /* 0x000000090200720c */ /* 0x040fe20003fa4070 */
[----:B------:R-:W-:Y:S01]  /*1df0*/  @!P6 IMAD.IADD R41, R41, 0x1, -R2 ;  /* 0x000000012929e824 */ /* 0x000fe200078e0a02 */
[----:B------:R-:W-:-:S03]  /*1e00*/  ISETP.GT.U32.AND P6, PT, R2, R17, PT ;  /* 0x000000110200720c */ /* 0x000fc60003fc4070 */
[----:B------:R-:W-:Y:S01]  /*1e10*/  @!P3 IMAD.MOV R11, RZ, RZ, -R11 ;  /* 0x000000ffff0bb224 */ /* 0x000fe200078e0a0b */
[----:B------:R-:W-:Y:S02]  /*1e20*/  ISETP.GE.AND P3, PT, R42, RZ, PT ;  /* 0x000000ff2a00720c */ /* 0x000fe40003f66270 */
[----:B------:R-:W-:Y:S02]  /*1e30*/  ISETP.GE.AND P4, PT, R52, RZ, PT ;  /* 0x000000ff3400720c */ /* 0x000fe40003f86270 */
[----:B------:R-:W-:-:S03]  /*1e40*/  LOP3.LUT R127, R72, 0x36, RZ, 0xfc, !PT ;  /* 0x00000036487f7812 */ /* 0x000fc600078efcff */
[--C-:B------:R-:W-:Y:S02]  /*1e50*/  @!P5 IMAD.IADD R9, R9, 0x1, -R2.reuse ;  /* 0x000000010909d824 */ /* 0x100fe400078e0a02 */
[----:B------:R-:W-:Y:S01]  /*1e60*/  @!P6 IMAD.IADD R17, R17, 0x1, -R2 ;  /* 0x000000011111e824 */ /* 0x000fe200078e0a02 */
[----:B------:R-:W-:-:S03]  /*1e70*/  ISETP.GT.U32.AND P6, PT, R2, R13, PT ;  /* 0x0000000d0200720c */ /* 0x000fc60003fc4070 */
[----:B------:R-:W-:Y:S01]  /*1e80*/  @!P3 IMAD.MOV R9, RZ, RZ, -R9 ;  /* 0x000000ffff09b224 */ /* 0x000fe200078e0a09 */
[----:B------:R-:W-:Y:S01]  /*1e90*/  ISETP.LT.AND P3, PT, R127, R66, P0 ;  /* 0x000000427f00720c */ /* 0x000fe20000761270 */
[----:B------:R-:W-:Y:S01]  /*1ea0*/  @!P4 IMAD.MOV R41, RZ, RZ, -R41 ;  /* 0x000000ffff29c224 */ /* 0x000fe200078e0a29 */
[----:B------:R-:W-:Y:S02]  /*1eb0*/  ISETP.GT.U32.AND P4, PT, R2, R17, PT ;  /* 0x000000110200720c */ /* 0x000fe40003f84070 */
[----:B------:R-:W-:Y:S02]  /*1ec0*/  PRMT R120, RZ, 0x7610, R120 ;  /* 0x00007610ff787816 */ /* 0x000fe40000000078 */
[----:B------:R-:W-:Y:S02]  /*1ed0*/  ISETP.GE.AND P5, PT, R46, RZ, PT ;  /* 0x000000ff2e00720c */ /* 0x000fe40003fa6270 */
[----:B------:R-:W-:Y:S01]  /*1ee0*/  LOP3.LUT R131, R72, 0x2, RZ, 0xfc, !PT ;  /* 0x0000000248837812 */ /* 0x000fe200078efcff */
[----:B------:R-:W-:Y:S01]  /*1ef0*/  @!P6 IMAD.IADD R13, R13, 0x1, -R2 ;  /* 0x000000010d0de824 */ /* 0x000fe200078e0a02 */
[----:B------:R-:W-:-:S03]  /*1f00*/  ISETP.GE.AND P6, PT, R47, RZ, PT ;  /* 0x000000ff2f00720c */ /* 0x000fc60003fc6270 */
[----:B------:R0:W4:Y:S01]  /*1f10*/  @P3 LDG.E.U16 R120, desc[UR18][R4.64] ;  /* 0x0000001204783981 */ /* 0x000122000c1e1500 */
[-C--:B------:R-:W-:Y:S01]  /*1f20*/  ISETP.LT.AND P3, PT, R131, R66.reuse, P0 ;  /* 0x000000428300720c */ /* 0x080fe20000761270 */
[----:B------:R-:W-:Y:S01]  /*1f30*/  @!P4 IMAD.IADD R17, R17, 0x1, -R2 ;  /* 0x000000011111c824 */ /* 0x000fe200078e0a02 */
[----:B------:R-:W-:Y:S02]  /*1f40*/  ISETP.NE.AND P4, PT, R15, RZ, PT ;  /* 0x000000ff0f00720c */ /* 0x000fe40003f85270 */
[----:B------:R-:W-:Y:S02]  /*1f50*/  LOP3.LUT R2, RZ, R15, RZ, 0x33, !PT ;  /* 0x0000000fff027212 */ /* 0x000fe400078e33ff */
[----:B------:R-:W-:Y:S02]  /*1f60*/  LOP3.LUT R96, R0, 0x3f, RZ, 0xc0, !PT ;  /* 0x0000003f00607812 */ /* 0x000fe400078ec0ff */
[----:B------:R-:W-:Y:S02]  /*1f70*/  LOP3.LUT R129, R72, 0x3e, RZ, 0xfc, !PT ;  /* 0x0000003e48817812 */ /* 0x000fe400078efcff */
[----:B------:R-:W-:Y:S01]  /*1f80*/  PRMT R146, RZ, 0x7610, R146 ;  /* 0x00007610ff927816 */ /* 0x000fe20000000092 */
[----:B------:R-:W-:Y:S01]  /*1f90*/  @!P5 IMAD.MOV R13, RZ, RZ, -R13 ;  /* 0x000000ffff0dd224 */ /* 0x000fe200078e0a0d */
[----:B------:R-:W-:Y:S01]  /*1fa0*/  SEL R8, R2, R3, !P4 ;  /* 0x0000000302087207 */ /* 0x000fe20006000000 */
[----:B------:R-:W-:Y:S01]  /*1fb0*/  IMAD R3, R96, R69, RZ ;  /* 0x0000004560037224 */ /* 0x000fe200078e02ff */
[CC--:B------:R-:W-:Y:S01]  /*1fc0*/  ISETP.LT.AND P5, PT, R72.reuse, R66.reuse, P0 ;  /* 0x000000424800720c */ /* 0x0c0fe200007a1270 */
[----:B------:R-:W-:Y:S01]  /*1fd0*/  @!P6 IMAD.MOV R17, RZ, RZ, -R17 ;  /* 0x000000ffff11e224 */ /* 0x000fe200078e0a11 */
[----:B------:R-:W-:Y:S01]  /*1fe0*/  ISETP.LT.AND P6, PT, R129, R66, P0 ;  /* 0x000000428100720c */ /* 0x000fe200007c1270 */
[----:B------:R-:W4:Y:S01]  /*1ff0*/  @P3 LDG.E.U16 R146, desc[UR18][R22.64] ;  /* 0x0000001216923981 */ /* 0x000f22000c1e1500 */
[----:B------:R-:W-:-:S02]  /*2000*/  LOP3.LUT R133, R72, 0x4, RZ, 0xfc, !PT ;  /* 0x0000000448857812 */ /* 0x000fc400078efcff */
[C---:B------:R-:W-:Y:S02]  /*2010*/  SEL R37, R2.reuse, R37, !P4 ;  /* 0x0000002502257207 */ /* 0x040fe40006000000 */
[C---:B------:R-:W-:Y:S02]  /*2020*/  SEL R39, R2.reuse, R39, !P4 ;  /* 0x0000002702277207 */ /* 0x040fe40006000000 */
[C---:B------:R-:W-:Y:S02]  /*2030*/  SEL R41, R2.reuse, R41, !P4 ;  /* 0x0000002902297207 */ /* 0x040fe40006000000 */
[C---:B------:R-:W-:Y:S02]  /*2040*/  SEL R11, R2.reuse, R11, !P4 ;  /* 0x0000000b020b7207 */ /* 0x040fe40006000000 */
[C---:B------:R-:W-:Y:S02]  /*2050*/  SEL R10, R2.reuse, R9, !P4 ;  /* 0x00000009020a7207 */ /* 0x040fe40006000000 */
[----:B------:R-:W-:-:S02]  /*2060*/  SEL R38, R2, R13, !P4 ;  /* 0x0000000d02267207 */ /* 0x000fc40006000000 */
[----:B------:R-:W-:Y:S02]  /*2070*/  LEA R40, P3, R3, UR14, 0x1 ;  /* 0x0000000e03287c11 */ /* 0x000fe4000f8608ff */
[----:B------:R-:W-:Y:S02]  /*2080*/  SEL R2, R2, R17, !P4 ;  /* 0x0000001102027207 */ /* 0x000fe40006000000 */
[----:B------:R-:W-:Y:S02]  /*2090*/  ISETP.LT.AND P4, PT, R133, R66, P0 ;  /* 0x000000428500720c */ /* 0x000fe40000781270 */
[----:B------:R-:W-:Y:S02]  /*20a0*/  PRMT R136, RZ, 0x7610, R136 ;  /* 0x00007610ff887816 */ /* 0x000fe40000000088 */
[----:B------:R-:W-:Y:S02]  /*20b0*/  PRMT R124, RZ, 0x7610, R124 ;  /* 0x00007610ff7c7816 */ /* 0x000fe4000000007c */
[----:B------:R-:W-:Y:S01]  /*20c0*/  LEA.HI.X.SX32 R42, R3, UR15, 0x1, P3 ;  /* 0x0000000f032a7c11 */ /* 0x000fe200098f0eff */
[----:B------:R-:W-:Y:S01]  /*20d0*/  IMAD R3, R37, UR4, RZ ;  /* 0x0000000425037c24 */ /* 0x000fe2000f8e02ff */
[----:B------:R-:W4:Y:S01]  /*20e0*/  @P5 LDG.E.U16 R136, desc[UR18][R24.64] ;  /* 0x0000001218885981 */ /* 0x000f22000c1e1500 */
[----:B0-----:R-:W-:Y:S01]  /*20f0*/  IMAD R4, R8, UR4, RZ ;  /* 0x0000000408047c24 */ /* 0x001fe2000f8e02ff */
[----:B------:R-:W-:Y:S01]  /*2100*/  PRMT R132, RZ, 0x7610, R132 ;  /* 0x00007610ff847816 */ /* 0x000fe20000000084 */
[----:B------:R-:W-:Y:S01]  /*2110*/  IMAD R9, R11, UR4, RZ ;  /* 0x000000040b097c24 */ /* 0x000fe2000f8e02ff */
[----:B------:R0:W4:Y:S01]  /*2120*/  @P6 LDG.E.U16 R124, desc[UR18][R6.64] ;  /* 0x00000012067c6981 */ /* 0x000122000c1e1500 */
[-C--:B------:R-:W-:Y:S01]  /*2130*/  LEA R16, P5, R3, R40.reuse, 0x1 ;  /* 0x0000002803107211 */ /* 0x080fe200078a08ff */
[----:B------:R-:W-:Y:S01]  /*2140*/  IMAD R5, R39, UR4, RZ ;  /* 0x0000000427057c24 */ /* 0x000fe2000f8e02ff */
[----:B------:R-:W-:Y:S01]  /*2150*/  LOP3.LUT R135, R72, 0x6, RZ, 0xfc, !PT ;  /* 0x0000000648877812 */ /* 0x000fe200078efcff */
[----:B------:R-:W-:Y:S01]  /*2160*/  IMAD R38, R38, UR4, RZ ;  /* 0x0000000426267c24 */ /* 0x000fe2000f8e02ff */
[----:B------:R-:W-:Y:S01]  /*2170*/  LEA R14, P6, R4, R40, 0x1 ;  /* 0x00000028040e7211 */ /* 0x000fe200078c08ff */
[----:B------:R-:W-:Y:S01]  /*2180*/  IMAD R37, R10, UR4, RZ ;  /* 0x000000040a257c24 */ /* 0x000fe2000f8e02ff */
[----:B------:R-:W-:Y:S01]  /*2190*/  LEA.HI.X.SX32 R17, R3, R42, 0x1, P5 ;  /* 0x0000002a03117211 */ /* 0x000fe200028f0eff */
[----:B------:R-:W4:Y:S01]  /*21a0*/  @P4 LDG.E.U16 R132, desc[UR18][R20.64] ;  /* 0x0000001214844981 */ /* 0x000f22000c1e1500 */
[----:B------:R-:W-:Y:S01]  /*21b0*/  ISETP.LT.AND P3, PT, R135, R66, P0 ;  /* 0x000000428700720c */ /* 0x000fe20000761270 */
[----:B0-----:R-:W-:Y:S01]  /*21c0*/  IMAD R7, R41, UR4, RZ ;  /* 0x0000000429077c24 */ /* 0x001fe2000f8e02ff */
[----:B------:R-:W-:Y:S01]  /*21d0*/  LEA R10, P5, R9, R40, 0x1 ;  /* 0x00000028090a7211 */ /* 0x000fe200078a08ff */
[----:B------:R-:W-:Y:S01]  /*21e0*/  IMAD R39, R2, UR4, RZ ;  /* 0x0000000402277c24 */ /* 0x000fe2000f8e02ff */
[----:B------:R-:W-:-:S02]  /*21f0*/  LEA.HI.X.SX32 R15, R4, R42, 0x1, P6 ;  /* 0x0000002a040f7211 */ /* 0x000fc400030f0eff */
[----:B------:R-:W-:Y:S02]  /*2200*/  ISETP.LT.AND P0, PT, R96, R66, P0 ;  /* 0x000000426000720c */ /* 0x000fe40000701270 */
[-C--:B------:R-:W-:Y:S02]  /*2210*/  LEA R12, P4, R5, R40.reuse, 0x1 ;  /* 0x00000028050c7211 */ /* 0x080fe400078808ff */
[C---:B------:R-:W-:Y:S02]  /*2220*/  LEA R8, P6, R38.reuse, R40, 0x1 ;  /* 0x0000002826087211 */ /* 0x040fe400078c08ff */
[-C--:B------:R-:W-:Y:S02]  /*2230*/  LEA.HI.X.SX32 R11, R9, R42.reuse, 0x1, P5 ;  /* 0x0000002a090b7211 */ /* 0x080fe400028f0eff */
[-C--:B------:R-:W-:Y:S02]  /*2240*/  LEA.HI.X.SX32 R13, R5, R42.reuse, 0x1, P4 ;  /* 0x0000002a050d7211 */ /* 0x080fe400020f0eff */
[----:B------:R-:W-:-:S02]  /*2250*/  LEA.HI.X.SX32 R9, R38, R42, 0x1, P6 ;  /* 0x0000002a26097211 */ /* 0x000fc400030f0eff */
[-C--:B------:R-:W-:Y:S02]  /*2260*/  LEA R6, P4, R7, R40.reuse, 0x1 ;  /* 0x0000002807067211 */ /* 0x080fe400078808ff */
[-C--:B------:R-:W-:Y:S02]  /*2270*/  LEA R4, P5, R37, R40.reuse, 0x1 ;  /* 0x0000002825047211 */ /* 0x080fe400078a08ff */
[----:B------:R-:W-:Y:S02]  /*2280*/  LEA R2, P6, R39, R40, 0x1 ;  /* 0x0000002827027211 */ /* 0x000fe400078c08ff */
[----:B------:R-:W-:Y:S02]  /*2290*/  PRMT R130, RZ, 0x7610, R130 ;  /* 0x00007610ff827816 */ /* 0x000fe40000000082 */
[----:B------:R-:W-:Y:S02]  /*22a0*/  PRMT R165, RZ, 0x7610, R165 ;  /* 0x00007610ffa57816 */ /* 0x000fe400000000a5 */
[----:B------:R-:W-:-:S02]  /*22b0*/  PRMT R163, RZ, 0x7610, R163 ;  /* 0x00007610ffa37816 */ /* 0x000fc400000000a3 */
[----:B------:R-:W-:Y:S01]  /*22c0*/  PRMT R161, RZ, 0x7610, R161 ;  /* 0x00007610ffa17816 */ /* 0x000fe200000000a1 */
[----:B------:R-:W5:Y:S01]  /*22d0*/  @P3 LDG.E.U16 R130, desc[UR18][R18.64] ;  /* 0x0000001212823981 */ /* 0x000f62000c1e1500 */
[----:B------:R-:W-:Y:S02]  /*22e0*/  PRMT R157, RZ, 0x7610, R157 ;  /* 0x00007610ff9d7816 */ /* 0x000fe4000000009d */
[----:B------:R-:W-:Y:S01]  /*22f0*/  PRMT R128, RZ, 0x7610, R128 ;  /* 0x00007610ff807816 */ /* 0x000fe20000000080 */
[----:B------:R-:W5:Y:S01]  /*2300*/  @P0 LDG.E.U16 R165, desc[UR18][R16.64] ;  /* 0x0000001210a50981 */ /* 0x000f62000c1e1500 */
[----:B------:R-:W-:Y:S02]  /*2310*/  PRMT R126, RZ, 0x7610, R126 ;  /* 0x00007610ff7e7816 */ /* 0x000fe4000000007e */
[----:B------:R-:W-:Y:S01]  /*2320*/  PRMT R122, RZ, 0x7610, R122 ;  /* 0x00007610ff7a7816 */ /* 0x000fe2000000007a */
[----:B------:R-:W5:Y:S01]  /*2330*/  @P0 LDG.E.U16 R163, desc[UR18][R12.64] ;  /* 0x000000120ca30981 */ /* 0x000f62000c1e1500 */
[----:B------:R-:W-:-:S02]  /*2340*/  PRMT R134, RZ, 0x7610, R134 ;  /* 0x00007610ff867816 */ /* 0x000fc40000000086 */
[-C--:B------:R-:W-:Y:S01]  /*2350*/  LEA.HI.X.SX32 R7, R7, R42.reuse, 0x1, P4 ;  /* 0x0000002a07077211 */ /* 0x080fe200020f0eff */
[----:B------:R-:W5:Y:S01]  /*2360*/  @P0 LDG.E.U16 R161, desc[UR18][R10.64] ;  /* 0x000000120aa10981 */ /* 0x000f62000c1e1500 */
[-C--:B------:R-:W-:Y:S02]  /*2370*/  LEA.HI.X.SX32 R5, R37, R42.reuse, 0x1, P5 ;  /* 0x0000002a25057211 */ /* 0x080fe400028f0eff */
[----:B------:R-:W-:Y:S01]  /*2380*/  LEA.HI.X.SX32 R3, R39, R42, 0x1, P6 ;  /* 0x0000002a27037211 */ /* 0x000fe200030f0eff */
[----:B------:R-:W5:Y:S04]  /*2390*/  @P0 LDG.E.U16 R157, desc[UR18][R8.64] ;  /* 0x00000012089d0981 */ /* 0x000f68000c1e1500 */
[----:B------:R-:W5:Y:S04]  /*23a0*/  @P0 LDG.E.U16 R128, desc[UR18][R14.64] ;  /* 0x000000120e800981 */ /* 0x000f68000c1e1500 */
[----:B------:R-:W5:Y:S04]  /*23b0*/  @P0 LDG.E.U16 R126, desc[UR18][R6.64] ;  /* 0x00000012067e0981 */ /* 0x000f68000c1e1500 */
[----:B------:R-:W5:Y:S04]  /*23c0*/  @P0 LDG.E.U16 R122, desc[UR18][R4.64] ;  /* 0x00000012047a0981 */ /* 0x000f68000c1e1500 */
[----:B------:R-:W5:Y:S01]  /*23d0*/  @P0 LDG.E.U16 R134, desc[UR18][R2.64] ;  /* 0x0000001202860981 */ /* 0x000f62000c1e1500 */
[----:B------:R-:W-:-:S04]  /*23e0*/  IMAD R37, R72, R68, RZ ;  /* 0x0000004448257224 */ /* 0x000fc800078e02ff */
[----:B------:R-:W-:Y:S01]  /*23f0*/  IMAD R37, R68, 0x2, R37 ;  /* 0x0000000244257824 */ /* 0x000fe200078e0225 */
[----:B------:R-:W-:-:S03]  /*2400*/  SHF.R.S32.HI R38, RZ, 0x7, R0 ;  /* 0x00000007ff267819 */ /* 0x000fc60000011400 */
[----:B------:R-:W-:Y:S01]  /*2410*/  IMAD R37, R68, 0x2, R37 ;  /* 0x0000000244257824 */ /* 0x000fe200078e0225 */
[----:B------:R-:W-:-:S03]  /*2420*/  SGXT R38, R38, 0x1 ;  /* 0x000000012626781a */ /* 0x000fc60000000200 */
[----:B------:R-:W-:Y:S02]  /*2430*/  IMAD R39, R68, 0x2, R37 ;  /* 0x0000000244277824 */ /* 0x000fe400078e0225 */
[----:B------:R-:W-:Y:S02]  /*2440*/  IMAD.SHL.U32 R37, R96, 0x2, RZ ;  /* 0x0000000260257824 */ /* 0x000fe400078e00ff */
[----:B------:R-:W-:-:S03]  /*2450*/  IMAD R39, R68, 0x2, R39 ;  /* 0x0000000244277824 */ /* 0x000fc600078e0227 */
[----:B------:R-:W-:Y:S01]  /*2460*/  LOP3.LUT R38, R37, 0x90, R38, 0x78, !PT ;  /* 0x0000009025267812 */ /* 0x000fe200078e7826 */
[----:B------:R-:W-:Y:S01]  /*2470*/  IMAD R37, R68, 0x2, R39 ;  /* 0x0000000244257824 */ /* 0x000fe200078e0227 */
[----:B------:R-:W-:-:S03]  /*2480*/  SHF.R.S32.HI R41, RZ, 0x1f, R36 ;  /* 0x0000001fff297819 */ /* 0x000fc60000011424 */
[----:B------:R-:W-:Y:S01]  /*2490*/  IMAD R141, R68, 0x2, R37 ;  /* 0x00000002448d7824 */ /* 0x000fe200078e0225 */
[----:B------:R-:W-:Y:S02]  /*24a0*/  SHF.L.U64.HI R160, R36, 0x1, R41 ;  /* 0x0000000124a07819 */ /* 0x000fe40000010229 */
[----:B------:R-:W-:Y:S02]  /*24b0*/  SHF.R.S32.HI R154, RZ, 0x1f, R35 ;  /* 0x0000001fff9a7819 */ /* 0x000fe40000011423 */
[-C--:B------:R-:W-:Y:S02]  /*24c0*/  LEA R142, P6, R35, R26.reuse, 0x1 ;  /* 0x0000001a238e7211 */ /* 0x080fe400078c08ff */
[----:B------:R-:W-:Y:S02]  /*24d0*/  SHF.R.S32.HI R36, RZ, 0x1f, R141 ;  /* 0x0000001fff247819 */ /* 0x000fe4000001148d */
[----:B------:R-:W-:Y:S02]  /*24e0*/  LEA R140, P5, R141, R26, 0x1 ;  /* 0x0000001a8d8c7211 */ /* 0x000fe400078a08ff */
[----:B------:R-:W-:-:S02]  /*24f0*/  LEA.HI.X R154, R35, R160, R154, 0x1, P6 ;  /* 0x000000a0239a7211 */ /* 0x000fc400030f0c9a */
[----:B------:R-:W-:Y:S02]  /*2500*/  SHF.R.S32.HI R156, RZ, 0x1f, R37 ;  /* 0x0000001fff9c7819 */ /* 0x000fe40000011425 */
[----:B------:R-:W-:Y:S02]  /*2510*/  LEA R155, P4, R37, R26, 0x1 ;  /* 0x0000001a259b7211 */ /* 0x000fe400078808ff */
[----:B------:R-:W-:Y:S02]  /*2520*/  LEA.HI.X R141, R141, R160, R36, 0x1, P5 ;  /* 0x000000a08d8d7211 */ /* 0x000fe400028f0c24 */
[----:B------:R-:W-:Y:S02]  /*2530*/  SHF.R.S32.HI R151, RZ, 0x1f, R27 ;  /* 0x0000001fff977819 */ /* 0x000fe4000001141b */
[----:B------:R-:W-:Y:S02]  /*2540*/  LEA R150, P6, R27, R26, 0x1 ;  /* 0x0000001a1b967211 */ /* 0x000fe400078c08ff */
[----:B------:R-:W-:-:S02]  /*2550*/  SHF.R.S32.HI R159, RZ, 0x1f, R39 ;  /* 0x0000001fff9f7819 */ /* 0x000fc40000011427 */
[-C--:B------:R-:W-:Y:S02]  /*2560*/  LEA R158, P3, R39, R26.reuse, 0x1 ;  /* 0x0000001a279e7211 */ /* 0x080fe400078608ff */
[----:B------:R-:W-:Y:S02]  /*2570*/  SHF.R.S32.HI R149, RZ, 0x1f, R29 ;  /* 0x0000001fff957819 */ /* 0x000fe4000001141d */
[----:B------:R-:W-:Y:S02]  /*2580*/  LEA R148, P5, R29, R26, 0x1 ;  /* 0x0000001a1d947211 */ /* 0x000fe400078a08ff */
[-C--:B------:R-:W-:Y:S02]  /*2590*/  LEA.HI.X R156, R37, R160.reuse, R156, 0x1, P4 ;  /* 0x000000a0259c7211 */ /* 0x080fe400020f0c9c */
[----:B------:R-:W-:Y:S01]  /*25a0*/  LEA.HI.X R151, R27, R160, R151, 0x1, P6 ;  /* 0x000000a01b977211 */ /* 0x000fe200030f0c97 */
[----:B------:R-:W-:Y:S01]  /*25b0*/  IMAD R27, R81, R68, RZ ;  /* 0x00000044511b7224 */ /* 0x000fe200078e02ff */
[----:B------:R-:W-:-:S02]  /*25c0*/  LEA.HI.X R159, R39, R160, R159, 0x1, P3 ;  /* 0x000000a0279f7211 */ /* 0x000fc400018f0c9f */
[----:B------:R-:W-:Y:S02]  /*25d0*/  SHF.R.S32.HI R152, RZ, 0x1f, R31 ;  /* 0x0000001fff987819 */ /* 0x000fe4000001141f */
[----:B------:R-:W-:Y:S02]  /*25e0*/  LEA R143, P4, R31, R26, 0x1 ;  /* 0x0000001a1f8f7211 */ /* 0x000fe400078808ff */
[----:B------:R-:W-:Y:S01]  /*25f0*/  LEA.HI.X R149, R29, R160, R149, 0x1, P5 ;  /* 0x000000a01d957211 */ /* 0x000fe200028f0c95 */
[----:B------:R-:W-:Y:S01]  /*2600*/  IMAD R29, R83, R68, RZ ;  /* 0x00000044531d7224 */ /* 0x000fe200078e02ff */
[----:B------:R-:W-:Y:S02]  /*2610*/  SHF.R.S32.HI R145, RZ, 0x1f, R33 ;  /* 0x0000001fff917819 */ /* 0x000fe40000011421 */
[----:B------:R-:W-:Y:S01]  /*2620*/  LEA R144, P3, R33, R26, 0x1 ;  /* 0x0000001a21907211 */ /* 0x000fe200078608ff */
[----:B------:R-:W-:-:S04]  /*2630*/  @!UP0 UIADD3 UR4, UPT, UPT, -UR6, 0x100000, URZ ;  /* 0x0010000006048890 */ /* 0x000fc8000fffe1ff */
[----:B------:R-:W-:Y:S02]  /*2640*/  @!UP0 USHF.L.U32 UR5, UR4, 0xb, URZ ;  /* 0x0000000b04058899 */ /* 0x000fe400080006ff */
[----:B------:R-:W-:Y:S01]  /*2650*/  @!UP0 USHF.L.U32 UR4, UR4, 0x1, URZ ;  /* 0x0000000104048899 */ /* 0x000fe200080006ff */
[----:B------:R-:W-:Y:S01]  /*2660*/  IMAD.SHL.U32 R65, R27, 0x2, RZ ;  /* 0x000000021b417824 */ /* 0x000fe200078e00ff */
[-C--:B------:R-:W-:Y:S01]  /*2670*/  LEA.HI.X R152, R31, R160.reuse, R152, 0x1, P4 ;  /* 0x000000a01f987211 */ /* 0x080fe200020f0c98 */
[----:B------:R-:W-:Y:S01]  /*2680*/  IMAD.SHL.U32 R137, R0, 0x80, RZ ;  /* 0x0000008000897824 */ /* 0x000fe200078e00ff */
[----:B------:R-:W-:Y:S01]  /*2690*/  LEA.HI.X R145, R33, R160, R145, 0x1, P3 ;  /* 0x000000a021917211 */ /* 0x000fe200018f0c91 */
[-C--:B------:R-:W-:Y:S02]  /*26a0*/  IMAD R31, R107, R68.reuse, RZ ;  /* 0x000000446b1f7224 */ /* 0x080fe400078e02ff */
[----:B------:R-:W-:Y:S02]  /*26b0*/  IMAD.SHL.U32 R63, R29, 0x2, RZ ;  /* 0x000000021d3f7824 */ /* 0x000fe400078e00ff */
[----:B------:R-:W-:Y:S01]  /*26c0*/  IMAD R33, R121, R68, RZ ;  /* 0x0000004479217224 */ /* 0x000fe200078e02ff */
[----:B------:R-:W-:Y:S01]  /*26d0*/  VOTEU.ALL UP1, P2 ;  /* 0x0000000000ff7886 */ /* 0x000fe20001020000 */
[----:B------:R-:W-:Y:S01]  /*26e0*/  IMAD.HI R27, R27, 0x2, RZ ;  /* 0x000000021b1b7827 */ /* 0x000fe200078e02ff */
[----:B------:R-:W-:-:S02]  /*26f0*/  IADD3 R64, P5, P6, R65, UR12, R26 ;  /* 0x0000000c41407c10 */ /* 0x000fc4000febe01a */
[----:B------:R-:W-:Y:S01]  /*2700*/  LOP3.LUT R137, R38, 0x2000, R137, 0xf8, !PT ;  /* 0x0000200026897812 */ /* 0x000fe200078ef889 */
[----:B------:R-:W-:Y:S01]  /*2710*/  IMAD.HI R29, R29, 0x2, RZ ;  /* 0x000000021d1d7827 */ /* 0x000fe200078e02ff */
[----:B------:R-:W-:Y:S01]  /*2720*/  IADD3 R62, P3, P4, R63, UR12, R26 ;  /* 0x0000000c3f3e7c10 */ /* 0x000fe2000fc7e01a */
[----:B------:R0:W1:Y:S02]  /*2730*/  @!UP1 SYNCS.EXCH.64 URZ, [UR9+0xa008], UR4 ;  /* 0x00a0080409ff95b2 */ /* 0x0000640008000100 */
[----:B------:R-:W-:Y:S02]  /*2740*/  IMAD.SHL.U32 R61, R31, 0x2, RZ ;  /* 0x000000021f3d7824 */ /* 0x000fe400078e00ff */
[-C--:B------:R-:W-:Y:S02]  /*2750*/  IMAD R35, R85, R68.reuse, RZ ;  /* 0x0000004455237224 */ /* 0x080fe400078e02ff */
[----:B------:R-:W-:Y:S02]  /*2760*/  IMAD.SHL.U32 R59, R33, 0x2, RZ ;  /* 0x00000002213b7824 */ /* 0x000fe400078e00ff */
[----:B------:R-:W-:Y:S01]  /*2770*/  IMAD R36, R87, R68, RZ ;  /* 0x0000004457247224 */ /* 0x000fe200078e02ff */
[----:B------:R-:W-:Y:S01]  /*2780*/  IADD3.X R65, PT, PT, R27, UR13, R160, P5, P6 ;  /* 0x0000000d1b417c10 */ /* 0x000fe2000afec4a0 */
[----:B------:R-:W-:Y:S01]  /*2790*/  IMAD.HI R31, R31, 0x2, RZ ;  /* 0x000000021f1f7827 */ /* 0x000fe200078e02ff */
[----:B------:R-:W-:Y:S01]  /*27a0*/  IADD3 R60, P5, P6, R61, UR12, R26 ;  /* 0x0000000c3d3c7c10 */ /* 0x000fe2000febe01a */
[----:B---3--:R3:W-:Y:S01]  /*27b0*/  STS.U16 [R137+UR9+0x400], R28 ;  /* 0x0004001c89007988 */ /* 0x0087e20008000409 */
[----:B------:R-:W-:Y:S01]  /*27c0*/  IADD3.X R63, PT, PT, R29, UR13, R160, P3, P4 ;  /* 0x0000000d1d3f7c10 */ /* 0x000fe20009fe84a0 */
[----:B------:R-:W-:Y:S01]  /*27d0*/  IMAD.HI R33, R33, 0x2, RZ ;  /* 0x0000000221217827 */ /* 0x000fe200078e02ff */
[----:B------:R-:W-:-:S03]  /*27e0*/  IADD3 R58, P3, P4, R59, UR12, R26 ;  /* 0x0000000c3b3a7c10 */ /* 0x000fc6000fc7e01a */
[----:B------:R-:W-:Y:S02]  /*27f0*/  IMAD.SHL.U32 R57, R35, 0x2, RZ ;  /* 0x0000000223397824 */ /* 0x000fe400078e00ff */
[-C--:B------:R-:W-:Y:S02]  /*2800*/  IMAD R37, R109, R68.reuse, RZ ;  /* 0x000000446d257224 */ /* 0x080fe400078e02ff */
[----:B------:R-:W-:Y:S02]  /*2810*/  IMAD.SHL.U32 R55, R36, 0x2, RZ ;  /* 0x0000000224377824 */ /* 0x000fe400078e00ff */
[----:B---3--:R-:W-:Y:S01]  /*2820*/  IMAD R28, R123, R68, RZ ;  /* 0x000000447b1c7224 */ /* 0x008fe200078e02ff */
[----:B------:R-:W-:Y:S01]  /*2830*/  IADD3.X R61, PT, PT, R31, UR13, R160, P5, P6 ;  /* 0x0000000d1f3d7c10 */ /* 0x000fe2000afec4a0 */
[----:B------:R-:W-:Y:S01]  /*2840*/  IMAD.HI R35, R35, 0x2, RZ ;  /* 0x0000000223237827 */ /* 0x000fe200078e02ff */
[----:B--2---:R2:W-:Y:S01]  /*2850*/  STS.U16 [R137+UR9+0x800], R32 ;  /* 0x0008002089007988 */ /* 0x0045e20008000409 */
[----:B------:R-:W-:-:S02]  /*2860*/  IADD3 R56, P5, P6, R57, UR12, R26 ;  /* 0x0000000c39387c10 */ /* 0x000fc4000febe01a */
[----:B------:R-:W-:Y:S01]  /*2870*/  IMAD.HI R36, R36, 0x2, RZ ;  /* 0x0000000224247827 */ /* 0x000fe200078e02ff */
[----:B------:R-:W-:Y:S01]  /*2880*/  IADD3.X R59, PT, PT, R33, UR13, R160, P3, P4 ;  /* 0x0000000d213b7c10 */ /* 0x000fe20009fe84a0 */
[----:B------:R3:W-:Y:S01]  /*2890*/  STS.U16 [R137+UR9+0xc00], R30 ;  /* 0x000c001e89007988 */ /* 0x0007e20008000409 */
[----:B------:R-:W-:Y:S01]  /*28a0*/  IADD3 R54, P3, P4, R55, UR12, R26 ;  /* 0x0000000c37367c10 */ /* 0x000fe2000fc7e01a */
[----:B------:R-:W-:Y:S02]  /*28b0*/  IMAD.SHL.U32 R53, R37, 0x2, RZ ;  /* 0x0000000225357824 */ /* 0x000fe400078e00ff */
[C---:B------:R-:W-:Y:S02]  /*28c0*/  IMAD.SHL.U32 R51, R28.reuse, 0x2, RZ ;  /* 0x000000021c337824 */ /* 0x040fe400078e00ff */
[-C--:B--2---:R-:W-:Y:S01]  /*28d0*/  IMAD R32, R91, R68.reuse, RZ ;  /* 0x000000445b207224 */ /* 0x084fe200078e02ff */
[----:B------:R-:W-:Y:S01]  /*28e0*/  IADD3.X R57, PT, PT, R35, UR13, R160, P5, P6 ;  /* 0x0000000d23397c10 */ /* 0x000fe2000afec4a0 */
[----:B------:R-:W-:Y:S01]  /*28f0*/  IMAD.HI R37, R37, 0x2, RZ ;  /* 0x0000000225257827 */ /* 0x000fe200078e02ff */
[----:B------:R2:W-:Y:S03]  /*2900*/  STS.U16 [R137+UR9+0x1000], R34 ;  /* 0x0010002289007988 */ /* 0x0005e60008000409 */
[----:B---3--:R-:W-:Y:S01]  /*2910*/  IMAD R30, R97, R68, RZ ;  /* 0x00000044611e7224 */ /* 0x008fe200078e02ff */
[----:B------:R-:W-:Y:S01]  /*2920*/  IADD3 R52, P5, P6, R53, UR12, R26 ;  /* 0x0000000c35347c10 */ /* 0x000fe2000febe01a */
[----:B------:R-:W-:Y:S01]  /*2930*/  IMAD.HI R28, R28, 0x2, RZ ;  /* 0x000000021c1c7827 */ /* 0x000fe200078e02ff */
[----:B------:R-:W-:-:S02]  /*2940*/  IADD3.X R55, PT, PT, R36, UR13, R160, P3, P4 ;  /* 0x0000000d24377c10 */ /* 0x000fc40009fe84a0 */
[----:B------:R-:W-:Y:S01]  /*2950*/  IADD3 R50, P3, P4, R51, UR12, R26 ;  /* 0x0000000c33327c10 */ /* 0x000fe2000fc7e01a */
[----:B------:R-:W-:Y:S02]  /*2960*/  IMAD.SHL.U32 R49, R32, 0x2, RZ ;  /* 0x0000000220317824 */ /* 0x000fe400078e00ff */
[-C--:B--2---:R-:W-:Y:S02]  /*2970*/  IMAD R34, R111, R68.reuse, RZ ;  /* 0x000000446f227224 */ /* 0x084fe400078e02ff */
[----:B------:R-:W-:Y:S02]  /*2980*/  IMAD.SHL.U32 R47, R30, 0x2, RZ ;  /* 0x000000021e2f7824 */ /* 0x000fe400078e00ff */
[----:B------:R-:W-:Y:S01]  /*2990*/  IMAD R38, R125, R68, RZ ;  /* 0x000000447d267224 */ /* 0x000fe200078e02ff */
[----:B------:R-:W-:Y:S01]  /*29a0*/  IADD3.X R53, PT, PT, R37, UR13, R160, P5, P6 ;  /* 0x0000000d25357c10 */ /* 0x000fe2000afec4a0 */
[----:B------:R-:W-:Y:S01]  /*29b0*/  IMAD.HI R32, R32, 0x2, RZ ;  /* 0x0000000220207827 */ /* 0x000fe200078e02ff */
[----:B------:R-:W-:-:S02]  /*29c0*/  IADD3 R48, P5, P6, R49, UR12, R26 ;  /* 0x0000000c31307c10 */ /* 0x000fc4000febe01a */
[----:B------:R-:W-:Y:S01]  /*29d0*/  IADD3.X R51, PT, PT, R28, UR13, R160, P3, P4 ;  /* 0x0000000d1c337c10 */ /* 0x000fe20009fe84a0 */
[----:B------:R-:W-:Y:S01]  /*29e0*/  IMAD.HI R30, R30, 0x2, RZ ;  /* 0x000000021e1e7827 */ /* 0x000fe200078e02ff */
[----:B------:R-:W-:-:S03]  /*29f0*/  IADD3 R46, P3, P4, R47, UR12, R26 ;  /* 0x0000000c2f2e7c10 */ /* 0x000fc6000fc7e01a */
[----:B------:R-:W-:Y:S02]  /*2a00*/  IMAD.SHL.U32 R45, R34, 0x2, RZ ;  /* 0x00000002222d7824 */ /* 0x000fe400078e00ff */
[-C--:B------:R-:W-:Y:S02]  /*2a10*/  IMAD R39, R93, R68.reuse, RZ ;  /* 0x000000445d277224 */ /* 0x080fe400078e02ff */
[-C--:B------:R-:W-:Y:S02]  /*2a20*/  IMAD R42, R113, R68.reuse, RZ ;  /* 0x00000044712a7224 */ /* 0x080fe400078e02ff */
[----:B------:R-:W-:Y:S02]  /*2a30*/  IMAD.SHL.U32 R43, R38, 0x2, RZ ;  /* 0x00000002262b7824 */ /* 0x000fe400078e00ff */
[----:B------:R-:W-:Y:S01]  /*2a40*/  IMAD R40, R99, R68, RZ ;  /* 0x0000004463287224 */ /* 0x000fe200078e02ff */
[----:B------:R-:W-:Y:S01]  /*2a50*/  ISETP.NE.U32.AND P0, PT, R44, RZ, PT ;  /* 0x000000ff2c00720c */ /* 0x000fe20003f05070 */
[----:B------:R-:W-:Y:S01]  /*2a60*/  IMAD.HI R34, R34, 0x2, RZ ;  /* 0x0000000222227827 */ /* 0x000fe200078e02ff */
[----:B------:R-:W-:-:S02]  /*2a70*/  IADD3.X R49, PT, PT, R32, UR13, R160, P5, P6 ;  /* 0x0000000d20317c10 */ /* 0x000fc4000afec4a0 */
[----:B------:R-:W-:Y:S01]  /*2a80*/  IADD3 R44, P5, P6, R45, UR12, R26 ;  /* 0x0000000c2d2c7c10 */ /* 0x000fe2000febe01a */
[----:B------:R-:W-:Y:S01]  /*2a90*/  IMAD.HI R38, R38, 0x2, RZ ;  /* 0x0000000226267827 */ /* 0x000fe200078e02ff */
[----:B------:R-:W-:-:S03]  /*2aa0*/  IADD3.X R47, PT, PT, R30, UR13, R160, P3, P4 ;  /* 0x0000000d1e2f7c10 */ /* 0x000fc60009fe84a0 */
[----:B------:R-:W-:Y:S02]  /*2ab0*/  IMAD.SHL.U32 R41, R39, 0x2, RZ ;  /* 0x0000000227297824 */ /* 0x000fe400078e00ff */
[C---:B------:R-:W-:Y:S02]  /*2ac0*/  IMAD.SHL.U32 R31, R42.reuse, 0x2, RZ ;  /* 0x000000022a1f7824 */ /* 0x040fe400078e00ff */
[----:B------:R-:W-:Y:S01]  /*2ad0*/  IMAD.HI R33, R42, 0x2, RZ ;  /* 0x000000022a217827 */ /* 0x000fe200078e02ff */
[----:B------:R-:W-:-:S03]  /*2ae0*/  IADD3 R42, P3, P4, R43, UR12, R26 ;  /* 0x0000000c2b2a7c10 */ /* 0x000fc6000fc7e01a */
[----:B------:R-:W-:Y:S02]  /*2af0*/  IMAD.SHL.U32 R27, R40, 0x2, RZ ;  /* 0x00000002281b7824 */ /* 0x000fe400078e00ff */
[----:B------:R-:W-:Y:S01]  /*2b00*/  IMAD R35, R127, R68, RZ ;  /* 0x000000447f237224 */ /* 0x000fe200078e02ff */
[--C-:B------:R-:W-:Y:S01]  /*2b10*/  IADD3.X R45, PT, PT, R34, UR13, R160.reuse, P5, P6 ;  /* 0x0000000d222d7c10 */ /* 0x100fe2000afec4a0 */
[----:B------:R-:W-:Y:S01]  /*2b20*/  IMAD.HI R39, R39, 0x2, RZ ;  /* 0x0000000227277827 */ /* 0x000fe200078e02ff */
[----:B------:R-:W-:-:S03]  /*2b30*/  IADD3.X R43, PT, PT, R38, UR13, R160, P3, P4 ;  /* 0x0000000d262b7c10 */ /* 0x000fc60009fe84a0 */
[----:B------:R-:W-:Y:S01]  /*2b40*/  IMAD.HI R29, R40, 0x2, RZ ;  /* 0x00000002281d7827 */ /* 0x000fe200078e02ff */
[--C-:B------:R-:W-:Y:S02]  /*2b50*/  IADD3 R40, P5, P6, R41, UR12, R26.reuse ;  /* 0x0000000c29287c10 */ /* 0x100fe4000febe01a */
[----:B------:R-:W-:Y:S01]  /*2b60*/  IADD3 R38, P3, P4, R27, UR12, R26 ;  /* 0x0000000c1b267c10 */ /* 0x000fe2000fc7e01a */
[----:B------:R-:W-:Y:S02]  /*2b70*/  IMAD.SHL.U32 R37, R35, 0x2, RZ ;  /* 0x0000000223257824 */ /* 0x000fe400078e00ff */
[-C--:B------:R-:W-:Y:S01]  /*2b80*/  IMAD R27, R101, R68.reuse, RZ ;  /* 0x00000044651b7224 */ /* 0x080fe200078e02ff */
[----:B------:R-:W-:Y:S01]  /*2b90*/  IADD3.X R41, PT, PT, R39, UR13, R160, P5, P6 ;  /* 0x0000000d27297c10 */ /* 0x000fe2000afec4a0 */
[----:B------:R-:W-:Y:S01]  /*2ba0*/  IMAD R28, R95, R68, RZ ;  /* 0x000000445f1c7224 */ /* 0x000fe200078e02ff */
[----:B------:R-:W-:Y:S01]  /*2bb0*/  IADD3 R36, P5, P6, R31, UR12, R26 ;  /* 0x0000000c1f247c10 */ /* 0x000fe2000febe01a */
[----:B------:R-:W-:Y:S01]  /*2bc0*/  IMAD.HI R35, R35, 0x2, RZ ;  /* 0x0000000223237827 */ /* 0x000fe200078e02ff */
[----:B------:R-:W-:-:S02]  /*2bd0*/  IADD3.X R39, PT, PT, R29, UR13, R160, P3, P4 ;  /* 0x0000000d1d277c10 */ /* 0x000fc40009fe84a0 */
[----:B------:R-:W-:Y:S01]  /*2be0*/  IADD3 R34, P3, P4, R37, UR12, R26 ;  /* 0x0000000c25227c10 */ /* 0x000fe2000fc7e01a */
[----:B------:R-:W-:Y:S02]  /*2bf0*/  IMAD.SHL.U32 R31, R27, 0x2, RZ ;  /* 0x000000021b1f7824 */ /* 0x000fe400078e00ff */
[C---:B------:R-:W-:Y:S02]  /*2c00*/  IMAD.SHL.U32 R139, R28.reuse, 0x2, RZ ;  /* 0x000000021c8b7824 */ /* 0x040fe400078e00ff */
[-C--:B------:R-:W-:Y:S01]  /*2c10*/  IMAD R29, R115, R68.reuse, RZ ;  /* 0x00000044731d7224 */ /* 0x080fe200078e02ff */
[--C-:B------:R-:W-:Y:S01]  /*2c20*/  IADD3.X R35, PT, PT, R35, UR13, R160.reuse, P3, P4 ;  /* 0x0000000d23237c10 */ /* 0x100fe20009fe84a0 */
[----:B------:R-:W-:Y:S01]  /*2c30*/  IMAD R138, R129, R68, RZ ;  /* 0x00000044818a7224 */ /* 0x000fe200078e02ff */
[----:B------:R-:W-:Y:S01]  /*2c40*/  IADD3.X R37, PT, PT, R33, UR13, R160, P5, P6 ;  /* 0x0000000d21257c10 */ /* 0x000fe2000afec4a0 */
[----:B------:R-:W-:Y:S01]  /*2c50*/  IMAD.HI R28, R28, 0x2, RZ ;  /* 0x000000021c1c7827 */ /* 0x000fe200078e02ff */
[----:B------:R-:W-:-:S02]  /*2c60*/  IADD3 R30, P3, P4, R31, UR12, R26 ;  /* 0x0000000c1f1e7c10 */ /* 0x000fc4000fc7e01a */
[----:B------:R-:W-:Y:S01]  /*2c70*/  IADD3 R32, P5, P6, R139, UR12, R26 ;  /* 0x0000000c8b207c10 */ /* 0x000fe2000febe01a */
[----:B------:R-:W-:Y:S01]  /*2c80*/  IMAD.SHL.U32 R31, R29, 0x2, RZ ;  /* 0x000000021d1f7824 */ /* 0x000fe200078e00ff */
[----:B------:R-:W-:Y:S01]  /*2c90*/  LOP3.LUT R153, R137, 0x20, RZ, 0x3c, !PT ;  /* 0x0000002089997812 */ /* 0x000fe200078e3cff */
[----:B------:R-:W-:Y:S01]  /*2ca0*/  IMAD.HI R27, R27, 0x2, RZ ;  /* 0x000000021b1b7827 */ /* 0x000fe200078e02ff */
[----:B------:R-:W-:-:S03]  /*2cb0*/  IADD3.X R33, PT, PT, R28, UR13, R160, P5, P6 ;  /* 0x0000000d1c217c10 */ /* 0x000fc6000afec4a0 */
[----:B------:R-:W-:Y:S01]  /*2cc0*/  IMAD.SHL.U32 R139, R138, 0x2, RZ ;  /* 0x000000028a8b7824 */ /* 0x000fe200078e00ff */
[----:B------:R-:W-:Y:S01]  /*2cd0*/  LOP3.LUT R147, R0, 0xc0, RZ, 0xc0, !PT ;  /* 0x000000c000937812 */ /* 0x000fe200078ec0ff */
[----:B------:R-:W-:Y:S01]  /*2ce0*/  STS.U16 [R137+UR9+0x1400], R82 ;  /* 0x0014005289007988 */ /* 0x000fe20008000409 */
[----:B------:R-:W-:Y:S01]  /*2cf0*/  IADD3 R28, P5, P6, R31, UR12, R26 ;  /* 0x0000000c1f1c7c10 */ /* 0x000fe2000febe01a */
[----:B------:R-:W-:Y:S01]  /*2d00*/  IMAD.HI R29, R29, 0x2, RZ ;  /* 0x000000021d1d7827 */ /* 0x000fe200078e02ff */
[----:B------:R-:W-:Y:S01]  /*2d10*/  IADD3.X R31, PT, PT, R27, UR13, R160, P3, P4 ;  /* 0x0000000d1b1f7c10 */ /* 0x000fe20009fe84a0 */
[----:B------:R-:W-:Y:S01]  /*2d20*/  STS.U16 [R137+UR9+0x1800], R84 ;  /* 0x0018005489007988 */ /* 0x000fe20008000409 */
[----:B------:R-:W-:Y:S01]  /*2d30*/  IADD3 R26, P3, P4, R139, UR12, R26 ;  /* 0x0000000c8b1a7c10 */ /* 0x000fe2000fc7e01a */
[----:B------:R-:W-:Y:S02]  /*2d40*/  IMAD.HI R138, R138, 0x2, RZ ;  /* 0x000000028a8a7827 */ /* 0x000fe400078e02ff */
[----:B------:R-:W-:Y:S01]  /*2d50*/  STS.U16 [R137+UR9+0x1c00], R94 ;  /* 0x001c005e89007988 */ /* 0x000fe20008000409 */
[----:B------:R-:W-:-:S03]  /*2d60*/  SHF.R.U32.HI R147, RZ, 0x2, R147 ;  /* 0x00000002ff937819 */ /* 0x000fc60000011693 */
[----:B----4-:R-:W-:Y:S04]  /*2d70*/  STS.U16 [R137+UR9], R136 ;  /* 0x0000008889007988 */ /* 0x010fe80008000409 */
[----:B-----5:R2:W-:Y:S01]  /*2d80*/  STS.U16 [R153+UR9+0x500], R74 ;  /* 0x0005004a99007988 */ /* 0x0205e20008000409 */
[--C-:B------:R-:W-:Y:S02]  /*2d90*/  IADD3.X R29, PT, PT, R29, UR13, R160.reuse, P5, P6 ;  /* 0x0000000d1d1d7c10 */ /* 0x100fe4000afec4a0 */
[----:B------:R-:W-:Y:S02]  /*2da0*/  IADD3.X R27, PT, PT, R138, UR13, R160, P3, P4 ;  /* 0x0000000d8a1b7c10 */ /* 0x000fe40009fe84a0 */
[----:B------:R-:W-:Y:S01]  /*2db0*/  IADD3 R138, P5, PT, R155, UR12, RZ ;  /* 0x0000000c9b8a7c10 */ /* 0x000fe2000ffbe0ff */
[----:B--2---:R-:W-:Y:S01]  /*2dc0*/  IMAD.SHL.U32 R74, R67, 0x2, RZ ;  /* 0x00000002434a7824 */ /* 0x004fe200078e00ff */
[----:B------:R-:W-:-:S02]  /*2dd0*/  LOP3.LUT R155, R137, 0x40, RZ, 0x3c, !PT ;  /* 0x00000040899b7812 */ /* 0x000fc400078e3cff */
[----:B------:R-:W-:Y:S02]  /*2de0*/  LOP3.LUT R167, R137, 0x60, RZ, 0x3c, !PT ;  /* 0x0000006089a77812 */ /* 0x000fe400078e3cff */
[----:B------:R-:W-:Y:S01]  /*2df0*/  LOP3.LUT R74, R74, R147, RZ, 0x3c, !PT ;  /* 0x000000934a4a7212 */ /* 0x000fe200078e3cff */
[----:B------:R2:W-:Y:S03]  /*2e00*/  STS.U16 [R153+UR9+0xd00], R76 ;  /* 0x000d004c99007988 */ /* 0x0005e60008000409 */
[----:B------:R-:W-:Y:S01]  /*2e10*/  LOP3.LUT R169, R74, 0x40, RZ, 0x3c, !PT ;  /* 0x000000404aa97812 */ /* 0x000fe200078e3cff */
[----:B------:R-:W-:Y:S04]  /*2e20*/  STS.U16 [R153+UR9+0x1100], R78 ;  /* 0x0011004e99007988 */ /* 0x000fe80008000409 */
[----:B------:R-:W-:Y:S04]  /*2e30*/  STS.U16 [R153+UR9+0x900], R90 ;  /* 0x0009005a99007988 */ /* 0x000fe80008000409 */
[----:B------:R-:W-:Y:S04]  /*2e40*/  STS.U16 [R153+UR9+0x1500], R102 ;  /* 0x0015006699007988 */ /* 0x000fe80008000409 */
[----:B------:R-:W-:Y:S04]  /*2e50*/  STS.U16 [R153+UR9+0x1900], R100 ;  /* 0x0019006499007988 */ /* 0x000fe80008000409 */
[----:B------:R-:W-:Y:S04]  /*2e60*/  STS.U16 [R153+UR9+0x1d00], R108 ;  /* 0x001d006c99007988 */ /* 0x000fe80008000409 */
[----:B------:R3:W-:Y:S04]  /*2e70*/  STS.U16 [R153+UR9+0x100], R146 ;  /* 0x0001009299007988 */ /* 0x0007e80008000409 */
[----:B------:R-:W-:Y:S04]  /*2e80*/  STS.U16 [R155+UR9+0x600], R80 ;  /* 0x000600509b007988 */ /* 0x000fe80008000409 */
        /* <DEDUP_REMOVED lines=14> */
[----:B------:R-:W-:Y:S01]  /*2f70*/  STS.U16 [R167+UR9+0x300], R130 ;  /* 0x00030082a7007988 */ /* 0x000fe20008000409 */
[----:B------:R-:W-:-:S03]  /*2f80*/  IADD3 R158, P4, PT, R158, UR12, RZ ;  /* 0x0000000c9e9e7c10 */ /* 0x000fc6000ff9e0ff */
[----:B------:R4:W-:Y:S04]  /*2f90*/  STS.U16 [R74+UR9+0x8000], R165 ;  /* 0x008000a54a007988 */ /* 0x0009e80008000409 */
[----:B------:R0:W-:Y:S04]  /*2fa0*/  STS.U16 [R74+UR9+0x8400], R163 ;  /* 0x008400a34a007988 */ /* 0x0001e80008000409 */
[----:B------:R0:W-:Y:S04]  /*2fb0*/  STS.U16 [R74+UR9+0x8800], R161 ;  /* 0x008800a14a007988 */ /* 0x0001e80008000409 */
[----:B------:R0:W-:Y:S01]  /*2fc0*/  STS.U16 [R74+UR9+0x8c00], R157 ;  /* 0x008c009d4a007988 */ /* 0x0001e20008000409 */
[----:B------:R-:W-:-:S03]  /*2fd0*/  IADD3 R140, P3, PT, R140, UR12, RZ ;  /* 0x0000000c8c8c7c10 */ /* 0x000fc6000ff7e0ff */
[----:B------:R0:W-:Y:S04]  /*2fe0*/  STS.U16 [R169+UR9+0x8200], R128 ;  /* 0x00820080a9007988 */ /* 0x0001e80008000409 */
[----:B------:R0:W-:Y:S04]  /*2ff0*/  STS.U16 [R169+UR9+0x8600], R126 ;  /* 0x0086007ea9007988 */ /* 0x0001e80008000409 */
[----:B------:R0:W-:Y:S04]  /*3000*/  STS.U16 [R169+UR9+0x8a00], R122 ;  /* 0x008a007aa9007988 */ /* 0x0001e80008000409 */
[----:B------:R0:W-:Y:S01]  /*3010*/  STS.U16 [R169+UR9+0x8e00], R134 ;  /* 0x008e0086a9007988 */ /* 0x0001e20008000409 */
[----:B-1----:R1:W-:Y:S06]  /*3020*/  MEMBAR.ALL.CTA ;  /* 0x0000000000007992 */ /* 0x0023ec0000008000 */
[----:B-1----:R-:W1:Y:S01]  /*3030*/  FENCE.VIEW.ASYNC.S ;  /* 0x00000000000073c6 */ /* 0x002e620000000000 */
[----:B------:R-:W-:-:S02]  /*3040*/  IADD3.X R159, PT, PT, R159, UR13, RZ, P4, !PT ;  /* 0x0000000d9f9f7c10 */ /* 0x000fc4000a7fe4ff */
[----:B------:R-:W-:Y:S02]  /*3050*/  IADD3.X R139, PT, PT, R156, UR13, RZ, P5, !PT ;  /* 0x0000000d9c8b7c10 */ /* 0x000fe4000affe4ff */
[----:B--2---:R-:W-:Y:S02]  /*3060*/  SHF.R.S32.HI R76, RZ, 0x1f, R73 ;  /* 0x0000001fff4c7819 */ /* 0x004fe40000011449 */
[----:B------:R-:W-:Y:S02]  /*3070*/  IADD3 R142, P4, PT, R142, UR12, RZ ;  /* 0x0000000c8e8e7c10 */ /* 0x000fe4000ff9e0ff */
[----:B------:R-:W-:Y:S02]  /*3080*/  IADD3 R144, P5, PT, R144, UR12, RZ ;  /* 0x0000000c90907c10 */ /* 0x000fe4000ffbe0ff */
[----:B------:R-:W-:Y:S01]  /*3090*/  IADD3.X R141, PT, PT, R141, UR13, RZ, P3, !PT ;  /* 0x0000000d8d8d7c10 */ /* 0x000fe20009ffe4ff */
[----:B------:R-:W-:Y:S01]  /*30a0*/  UIADD3 UR6, UPT, UPT, UR9, 0x4000, URZ ;  /* 0x0000400009067890 */ /* 0x000fe2000fffe0ff */
[----:B---3--:R-:W-:Y:S01]  /*30b0*/  IADD3 R146, P3, PT, R143, UR12, RZ ;  /* 0x0000000c8f927c10 */ /* 0x008fe2000ff7e0ff */
[----:B------:R-:W-:Y:S01]  /*30c0*/  UIADD3 UR7, UPT, UPT, UR9, 0x9000, URZ ;  /* 0x0000900009077890 */ /* 0x000fe2000fffe0ff */
[----:B------:R-:W-:-:S02]  /*30d0*/  LEA.HI R76, R76, R73, RZ, 0x6 ;  /* 0x000000494c4c7211 */ /* 0x000fc400078f30ff */
[----:B------:R-:W-:Y:S02]  /*30e0*/  IADD3.X R143, PT, PT, R154, UR13, RZ, P4, !PT ;  /* 0x0000000d9a8f7c10 */ /* 0x000fe4000a7fe4ff */
[----:B------:R-:W-:Y:S01]  /*30f0*/  IADD3.X R145, PT, PT, R145, UR13, RZ, P5, !PT ;  /* 0x0000000d91917c10 */ /* 0x000fe2000affe4ff */
[----:B------:R-:W-:Y:S01]  /*3100*/  USHF.R.U32.HI UR6, URZ, 0x4, UR6 ;  /* 0x00000004ff067899 */ /* 0x000fe20008011606 */
[----:B------:R-:W-:Y:S02]  /*3110*/  IADD3 R148, P4, PT, R148, UR12, RZ ;  /* 0x0000000c94947c10 */ /* 0x000fe4000ff9e0ff */
[----:B------:R-:W-:Y:S01]  /*3120*/  IADD3 R150, P5, PT, R150, UR12, RZ ;  /* 0x0000000c96967c10 */ /* 0x000fe2000ffbe0ff */
[----:B------:R-:W-:Y:S01]  /*3130*/  USHF.R.U32.HI UR12, URZ, 0x4, UR7 ;  /* 0x00000004ff0c7899 */ /* 0x000fe20008011607 */
[----:B------:R-:W-:Y:S02]  /*3140*/  IADD3.X R147, PT, PT, R152, UR13, RZ, P3, !PT ;  /* 0x0000000d98937c10 */ /* 0x000fe40009ffe4ff */
[----:B------:R-:W-:-:S02]  /*3150*/  ISETP.LT.OR P3, PT, R73, 0x40, P0 ;  /* 0x000000404900780c */ /* 0x000fc40000761670 */
[----:B------:R-:W-:Y:S01]  /*3160*/  SHF.R.S32.HI R76, RZ, 0x6, R76 ;  /* 0x00000006ff4c7819 */ /* 0x000fe2000001144c */
[----:B------:R-:W-:Y:S01]  /*3170*/  USGXT.U32 UR7, UR6, 0xe ;  /* 0x0000000e0607789a */ /* 0x000fe20008000000 */
[----:B------:R-:W-:Y:S01]  /*3180*/  IMAD.SHL.U32 R171, R69, 0x40, RZ ;  /* 0x0000004045ab7824 */ /* 0x000fe200078e00ff */
[----:B------:R-:W-:Y:S01]  /*3190*/  USGXT.U32 UR12, UR12, 0xe ;  /* 0x0000000e0c0c789a */ /* 0x000fe20008000000 */
[----:B------:R-:W-:Y:S01]  /*31a0*/  VIMNMX R69, PT, PT, R76, 0x1, !PT ;  /* 0x000000014c457848 */ /* 0x000fe20007fe0100 */
[----:B------:R-:W-:Y:S02]  /*31b0*/  UIADD3 UR20, UP0, UPT, UR7, 0x2000080, URZ ;  /* 0x0200008007147890 */ /* 0x000fe4000ff1e0ff */
[----:B------:R-:W-:Y:S01]  /*31c0*/  UIADD3 UR22, UP1, UPT, UR12, 0x2, URZ ;  /* 0x000000020c167890 */ /* 0x000fe2000ff3e0ff */
[----:B0-----:R-:W-:Y:S01]  /*31d0*/  UMOV UR4, URZ ;  /* 0x000000ff00047c82 */ /* 0x001fe20008000000 */
[----:B------:R-:W-:Y:S01]  /*31e0*/  UMOV UR5, URZ ;  /* 0x000000ff00057c82 */ /* 0x000fe20008000000 */
[----:B------:R-:W-:Y:S01]  /*31f0*/  VIADD R69, R69, 0xffffffff ;  /* 0xffffffff45457836 */ /* 0x000fe20000000000 */
[----:B------:R-:W-:Y:S01]  /*3200*/  IADD3.X R149, PT, PT, R149, UR13, RZ, P4, !PT ;  /* 0x0000000d95957c10 */ /* 0x000fe2000a7fe4ff */
[----:B------:R-:W-:Y:S01]  /*3210*/  UIADD3.X UR21, UPT, UPT, UR4, 0x40004040, URZ, UP0, !UPT ;  /* 0x4000404004157890 */ /* 0x000fe200087fe4ff */
[----:B------:R-:W-:Y:S01]  /*3220*/  IADD3.X R151, PT, PT, R151, UR13, RZ, P5, !PT ;  /* 0x0000000d97977c10 */ /* 0x000fe2000affe4ff */
[----:B------:R-:W-:Y:S01]  /*3230*/  UIADD3.X UR23, UPT, UPT, UR5, 0x40004040, URZ, UP1, !UPT ;  /* 0x4000404005177890 */ /* 0x000fe20008ffe4ff */
[----:B------:R-:W-:Y:S01]  /*3240*/  UMOV UR6, URZ ;  /* 0x000000ff00067c82 */ /* 0x000fe20008000000 */
[----:B----4-:R-:W-:Y:S01]  /*3250*/  IMAD.SHL.U32 R165, R68, 0x40, RZ ;  /* 0x0000004044a57824 */ /* 0x010fe200078e00ff */
[----:B-1----:R-:W-:Y:S01]  /*3260*/  BAR.SYNC.DEFER_BLOCKING 0x0 ;  /* 0x0000000000007b1d */ /* 0x002fe20000010000 */
[----:B------:R-:W-:-:S05]  /*3270*/  ISETP.NE.U32.AND P4, PT, R69, RZ, PT ;  /* 0x000000ff4500720c */ /* 0x000fca0003f85070 */
[----:B------:R-:W-:Y:S08]  /*3280*/  @P3 BRA `(.L_x_6) ;  /* 0x0000000000883947 */ /* 0x000ff00003800000 */
[----:B------:R-:W-:Y:S02]  /*3290*/  UIADD3 UR4, UPT, UPT, UR9, 0x8000, URZ ;  /* 0x0000800009047890 */ /* 0x000fe4000fffe0ff */
[----:B------:R-:W-:Y:S02]  /*32a0*/  USHF.R.U32.HI UR14, URZ, 0x4, UR9 ;  /* 0x00000004ff0e7899 */ /* 0x000fe40008011609 */
[----:B------:R-:W-:Y:S02]  /*32b0*/  USHF.R.U32.HI UR4, URZ, 0x4, UR4 ;  /* 0x00000004ff047899 */ /* 0x000fe40008011604 */
[----:B------:R-:W-:Y:S02]  /*32c0*/  USGXT.U32 UR14, UR14, 0xe ;  /* 0x0000000e0e0e789a */ /* 0x000fe40008000000 */
[----:B------:R-:W-:Y:S02]  /*32d0*/  USGXT.U32 UR16, UR4, 0xe ;  /* 0x0000000e0410789a */ /* 0x000fe40008000000 */
[----:B------:R-:W-:-:S02]  /*32e0*/  UIADD3 UR34, UP0, UPT, UR14, 0x2000080, URZ ;  /* 0x020000800e227890 */ /* 0x000fc4000ff1e0ff */
[----:B------:R-:W-:Y:S01]  /*32f0*/  UIADD3 UR32, UP1, UPT, UR16, 0x2, URZ ;  /* 0x0000000210207890 */ /* 0x000fe2000ff3e0ff */
[----:B------:R-:W-:Y:S01]  /*3300*/  UMOV UR4, URZ ;  /* 0x000000ff00047c82 */ /* 0x000fe20008000000 */
[----:B------:R-:W-:Y:S01]  /*3310*/  UMOV UR5, URZ ;  /* 0x000000ff00057c82 */ /* 0x000fe20008000000 */
[----:B------:R-:W-:Y:S02]  /*3320*/  UIADD3.X UR35, UPT, UPT, UR4, 0x40004040, URZ, UP0, !UPT ;  /* 0x4000404004237890 */ /* 0x000fe400087fe4ff */
[----:B------:R-:W-:Y:S02]  /*3330*/  UIADD3.X UR33, UPT, UPT, UR5, 0x40004040, URZ, UP1, !UPT ;  /* 0x4000404005217890 */ /* 0x000fe40008ffe4ff */
[----:B------:R-:W-:Y:S02]  /*3340*/  ULOP3.LUT UR14, UR14, 0x2000000, URZ, 0xfc, !UPT ;  /* 0x020000000e0e7892 */ /* 0x000fe4000f8efcff */
[----:B------:R-:W-:Y:S02]  /*3350*/  UIADD3.64 UR24, UPT, UPT, UR34, 0x80, URZ ;  /* 0x0000008022187897 */ /* 0x000fe4000fffe0ff */
[----:B------:R-:W-:-:S02]  /*3360*/  UIADD3.64 UR26, UPT, UPT, UR32, 0x2, URZ ;  /* 0x00000002201a7897 */ /* 0x000fc4000fffe0ff */
[----:B------:R-:W-:Y:S02]  /*3370*/  UIADD3.64 UR28, UPT, UPT, UR34, 0x100, URZ ;  /* 0x00000100221c7897 */ /* 0x000fe4000fffe0ff */
[----:B------:R-:W-:Y:S01]  /*3380*/  UIADD3.64 UR30, UPT, UPT, UR32, 0x4, URZ ;  /* 0x00000004201e7897 */ /* 0x000fe2000fffe0ff */
[----:B------:R-:W-:Y:S01]  /*3390*/  UMOV UR36, 0x0 ;  /* 0x0000000000247882 */ /* 0x000fe20000000000 */
[----:B------:R-:W-:Y:S01]  /*33a0*/  UMOV UR37, 0x8088490 ;  /* 0x0808849000257882 */ /* 0x000fe20000000000 */
[----:B------:R-:W-:Y:S01]  /*33b0*/  UMOV UR15, 0x40004040 ;  /* 0x40004040000f7882 */ /* 0x000fe20000000000 */
[----:B------:R-:W-:Y:S01]  /*33c0*/  UMOV UR17, 0x40004040 ;  /* 0x4000404000117882 */ /* 0x000fe20000000000 */
[----:B------:R-:W-:Y:S01]  /*33d0*/  UMOV UR38, 0x0 ;  /* 0x0000000000267882 */ /* 0x000fe20000000000 */
[----:B------:R-:W-:Y:S01]  /*33e0*/  UMOV UR39, 0x8088490 ;  /* 0x0808849000277882 */ /* 0x000fe20000000000 */
[----:B------:R-:W-:Y:S01]  /*33f0*/  UMOV UR40, 0x0 ;  /* 0x0000000000287882 */ /* 0x000fe20000000000 */
[----:B------:R-:W-:Y:S01]  /*3400*/  UMOV UR41, 0x8088490 ;  /* 0x0808849000297882 */ /* 0x000fe20000000000 */
[----:B------:R-:W-:Y:S01]  /*3410*/  UMOV UR4, UR11 ;  /* 0x0000000b00047c82 */ /* 0x000fe20008000000 */
[----:B------:R0:W-:Y:S01]  /*3420*/  UTCHMMA gdesc[UR14], gdesc[UR16], tmem[UR8], tmem[UR36], idesc[UR37], !UPT ;  /* 0x00ff24100e0075ea */ /* 0x0001e2000f800008 */
[----:B------:R-:W-:Y:S01]  /*3430*/  UMOV UR42, 0x0 ;  /* 0x00000000002a7882 */ /* 0x000fe20000000000 */
[----:B------:R-:W-:Y:S01]  /*3440*/  UMOV UR43, 0x8088490 ;  /* 0x08088490002b7882 */ /* 0x000fe20000000000 */
[----:B------:R0:W-:Y:S01]  /*3450*/  UTCHMMA gdesc[UR34], gdesc[UR32], tmem[UR8], tmem[UR38], idesc[UR39], UPT ;  /* 0x00ff2620220075ea */ /* 0x0001e2000b800008 */
[----:B------:R-:W-:Y:S01]  /*3460*/  UMOV UR4, UR4 ;  /* 0x0000000400047c82 */ /* 0x000fe20008000000 */
[----:B------:R0:W-:Y:S01]  /*3470*/  UTCHMMA gdesc[UR24], gdesc[UR26], tmem[UR8], tmem[UR40], idesc[UR41], UPT ;  /* 0x00ff281a180075ea */ /* 0x0001e2000b800008 */
[----:B------:R0:W-:Y:S01]  /*3480*/  UTCHMMA gdesc[UR28], gdesc[UR30], tmem[UR8], tmem[UR42], idesc[UR43], UPT ;  /* 0x00ff2a1e1c0075ea */ /* 0x0001e2000b800008 */
[----:B------:R0:W-:Y:S01]  /*3490*/  UTCBAR [UR4], URZ ;  /* 0x000000ff040073e9 */ /* 0x0001e200080000ff */
[----:B------:R-:W-:Y:S01]  /*34a0*/  NOP ;  /* 0x0000000000007918 */ /* 0x000fe20000000000 */
.L_x_6:
[----:B------:R-:W-:Y:S05]  /*34b0*/  @!P4 BRA `(.L_x_7) ;  /* 0x0000000c00d4c947 */ /* 0x000fea0003800000 */
[----:B------:R-:W-:Y:S01]  /*34c0*/  VIADD R76, R66, 0xffffffc0 ;  /* 0xffffffc0424c7836 */ /* 0x000fe20000000000 */
[----:B0-----:R-:W-:Y:S01]  /*34d0*/  ULOP3.LUT UR14, UR7, 0x2000000, URZ, 0xfc, !UPT ;  /* 0x02000000070e7892 */ /* 0x001fe2000f8efcff */
[----:B------:R-:W-:Y:S01]  /*34e0*/  IMAD.MOV.U32 R66, RZ, RZ, R69 ;  /* 0x000000ffff427224 */ /* 0x000fe200078e0045 */
[----:B------:R-:W-:Y:S01]  /*34f0*/  UIADD3.64 UR24, UPT, UPT, UR20, 0x80, URZ ;  /* 0x0000008014187897 */ /* 0x000fe2000fffe0ff */
[----:B------:R-:W-:Y:S01]  /*3500*/  IMAD.MOV.U32 R68, RZ, RZ, R158 ;  /* 0x000000ffff447224 */ /* 0x000fe200078e009e */
[----:B------:R-:W-:Y:S01]  /*3510*/  UIADD3.64 UR26, UPT, UPT, UR22, 0x2, URZ ;  /* 0x00000002161a7897 */ /* 0x000fe2000fffe0ff */
[----:B------:R-:W-:Y:S01]  /*3520*/  IMAD.MOV.U32 R69, RZ, RZ, R159 ;  /* 0x000000ffff457224 */ /* 0x000fe200078e009f */
[----:B------:R-:W-:Y:S02]  /*3530*/  UIADD3.64 UR28, UPT, UPT, UR20, 0x100, URZ ;  /* 0x00000100141c7897 */ /* 0x000fe4000fffe0ff */
[----:B------:R-:W-:Y:S01]  /*3540*/  UIADD3.64 UR30, UPT, UPT, UR22, 0x4, URZ ;  /* 0x00000004161e7897 */ /* 0x000fe2000fffe0ff */
[----:B------:R-:W-:Y:S01]  /*3550*/  UMOV UR5, 0x1 ;  /* 0x0000000100057882 */ /* 0x000fe20000000000 */
[----:B------:R-:W-:-:S10]  /*3560*/  UMOV UR4, URZ ;  /* 0x000000ff00047c82 */ /* 0x000fd40008000000 */
.L_x_10:
[----:B------:R-:W-:Y:S01]  /*3570*/  USHF.L.U32 UR6, UR6, 0x1f, URZ ;  /* 0x0000001f06067899 */ /* 0x000fe200080006ff */
[-C--:B------:R-:W-:Y:S02]  /*3580*/  ISETP.GE.AND P3, PT, R72, R76.reuse, PT ;  /* 0x0000004c4800720c */ /* 0x080fe40003f66270 */
[----:B------:R-:W-:-:S03]  /*3590*/  ISETP.GE.AND P6, PT, R75, R76, PT ;  /* 0x0000004c4b00720c */ /* 0x000fc60003fc6270 */
[----:B0-----:R-:W-:-:S04]  /*35a0*/  IMAD.U32 R78, RZ, RZ, UR6 ;  /* 0x00000006ff4e7e24 */ /* 0x001fc8000f8e00ff */
[----:B------:R-:W0:Y:S02]  /*35b0*/  SYNCS.PHASECHK.TRANS64.TRYWAIT P4, [UR11], R78 ;  /* 0x0000004eff0075a7 */ /* 0x000e24000808110b */
[----:B0-----:R-:W-:Y:S05]  /*35c0*/  @!P4 BRA `(.L_x_8) ;  /* 0x000000180070c947 */ /* 0x001fea0003800000 */
.L_x_16:
[-C--:B------:R-:W-:Y:S01]  /*35d0*/  ISETP.GE.AND P5, PT, R79, R76.reuse, PT ;  /* 0x0000004c4f00720c */ /* 0x080fe20003fa6270 */
[----:B------:R-:W-:Y:S01]  /*35e0*/  IMAD.WIDE R64, R165, 0x2, R64 ;  /* 0x00000002a5407825 */ /* 0x000fe200078e0240 */
[----:B------:R-:W-:Y:S02]  /*35f0*/  ISETP.GE.AND P4, PT, R81, R76, PT ;  /* 0x0000004c5100720c */ /* 0x000fe40003f86270 */
[----:B------:R-:W-:Y:S01]  /*3600*/  PRMT R78, RZ, 0x7610, R78 ;  /* 0x00007610ff4e7816 */ /* 0x000fe2000000004e */
[C---:B------:R-:W-:Y:S01]  /*3610*/  IMAD.WIDE R24, R165.reuse, 0x2, R24 ;  /* 0x00000002a5187825 */ /* 0x040fe200078e0218 */
[----:B------:R-:W-:Y:S02]  /*3620*/  PRMT R86, RZ, 0x7610, R86 ;  /* 0x00007610ff567816 */ /* 0x000fe40000000056 */
[----:B------:R-:W-:Y:S01]  /*3630*/  PRMT R94, RZ, 0x7610, R94 ;  /* 0x00007610ff5e7816 */ /* 0x000fe2000000005e */
[C---:B------:R-:W-:Y:S01]  /*3640*/  IMAD.WIDE R144, R165.reuse, 0x2, R144 ;  /* 0x00000002a5907825 */ /* 0x040fe200078e0290 */
[----:B------:R-:W-:Y:S01]  /*3650*/  PRMT R104, RZ, 0x7610, R104 ;  /* 0x00007610ff687816 */ /* 0x000fe20000000068 */
[----:B------:R-:W2:Y:S02]  /*3660*/  @!P3 LDG.E.U16 R78, desc[UR18][R24.64] ;  /* 0x00000012184eb981 */ /* 0x000ea4000c1e1500 */
[----:B------:R-:W-:-:S02]  /*3670*/  IMAD.WIDE R68, R165, 0x2, R68 ;  /* 0x00000002a5447825 */ /* 0x000fc400078e0244 */
[----:B------:R-:W3:Y:S04]  /*3680*/  @!P5 LDG.E.U16 R94, desc[UR18][R144.64] ;  /* 0x00000012905ed981 */ /* 0x000ee8000c1e1500 */
[----:B------:R-:W4:Y:S04]  /*3690*/  @!P6 LDG.E.U16 R86, desc[UR18][R68.64] ;  /* 0x000000124456e981 */ /* 0x000f28000c1e1500 */
[----:B------:R-:W5:Y:S01]  /*36a0*/  @!P4 LDG.E.U16 R104, desc[UR18][R64.64] ;  /* 0x000000124068c981 */ /* 0x000f62000c1e1500 */
[----:B------:R-:W-:Y:S01]  /*36b0*/  ISETP.GE.AND P4, PT, R95, R76, PT ;  /* 0x0000004c5f00720c */ /* 0x000fe20003f86270 */
[----:B------:R-:W-:Y:S01]  /*36c0*/  IMAD.WIDE R32, R165, 0x2, R32 ;  /* 0x00000002a5207825 */ /* 0x000fe200078e0220 */
[----:B------:R-:W-:-:S02]  /*36d0*/  PRMT R136, RZ, 0x7610, R136 ;  /* 0x00007610ff887816 */ /* 0x000fc40000000088 */
[-C--:B------:R-:W-:Y:S02]  /*36e0*/  ISETP.GE.AND P3, PT, R85, R76.reuse, PT ;  /* 0x0000004c5500720c */ /* 0x080fe40003f66270 */
[----:B------:R-:W-:-:S07]  /*36f0*/  ISETP.GE.AND P5, PT, R93, R76, PT ;  /* 0x0000004c5d00720c */ /* 0x000fce0003fa6270 */
[----:B------:R-:W5:Y:S01]  /*3700*/  @!P4 LDG.E.U16 R136, desc[UR18][R32.64] ;  /* 0x000000122088c981 */ /* 0x000f62000c1e1500 */
[----:B------:R-:W-:Y:S01]  /*3710*/  ISETP.GE.AND P4, PT, R131, R76, PT ;  /* 0x0000004c8300720c */ /* 0x000fe20003f86270 */
[C---:B------:R-:W-:Y:S01]  /*3720*/  IMAD.WIDE R40, R165.reuse, 0x2, R40 ;  /* 0x00000002a5287825 */ /* 0x040fe200078e0228 */
[----:B------:R-:W-:Y:S02]  /*3730*/  PRMT R112, RZ, 0x7610, R112 ;  /* 0x00007610ff707816 */ /* 0x000fe40000000070 */
[----:B------:R-:W-:Y:S01]  /*3740*/  PRMT R128, RZ, 0x7610, R128 ;  /* 0x00007610ff807816 */ /* 0x000fe20000000080 */
[----:B------:R-:W-:Y:S01]  /*3750*/  IMAD.WIDE R56, R165, 0x2, R56 ;  /* 0x00000002a5387825 */ /* 0x000fe200078e0238 */
[----:B------:R-:W-:-:S03]  /*3760*/  PRMT R80, RZ, 0x7610, R80 ;  /* 0x00007610ff507816 */ /* 0x000fc60000000050 */
[----:B------:R-:W-:Y:S01]  /*3770*/  IMAD.WIDE R22, R165, 0x2, R22 ;  /* 0x00000002a5167825 */ /* 0x000fe200078e0216 */
[----:B------:R-:W5:Y:S01]  /*3780*/  @!P3 LDG.E.U16 R112, desc[UR18][R56.64] ;  /* 0x000000123870b981 */ /* 0x000f62000c1e1500 */
[----:B------:R-:W-:-:S03]  /*3790*/  ISETP.GE.AND P3, PT, R135, R76, PT ;  /* 0x0000004c8700720c */ /* 0x000fc60003f66270 */
[----:B------:R-:W5:Y:S01]  /*37a0*/  @!P5 LDG.E.U16 R128, desc[UR18][R40.64] ;  /* 0x000000122880d981 */ /* 0x000f62000c1e1500 */
[----:B------:R-:W-:-:S03]  /*37b0*/  ISETP.GE.AND P5, PT, R133, R76, PT ;  /* 0x0000004c8500720c */ /* 0x000fc60003fa6270 */
        /* <DEDUP_REMOVED lines=13> */
[-C--:B------:R-:W-:Y:S01]  /*3890*/  ISETP.GE.AND P4, PT, R119, R76.reuse, PT ;  /* 0x0000004c7700720c */ /* 0x080fe20003f86270 */
[C---:B------:R-:W-:Y:S01]  /*38a0*/  IMAD.WIDE R142, R165.reuse, 0x2, R142 ;  /* 0x00000002a58e7825 */ /* 0x040fe200078e028e */
[----:B------:R-:W-:Y:S02]  /*38b0*/  PRMT R92, RZ, 0x7610, R92 ;  /* 0x00007610ff5c7816 */ /* 0x000fe4000000005c */
[----:B------:R-:W-:Y:S01]  /*38c0*/  PRMT R98, RZ, 0x7610, R98 ;  /* 0x00007610ff627816 */ /* 0x000fe20000000062 */
[C---:B------:R-:W-:Y:S01]  /*38d0*/  IMAD.WIDE R146, R165.reuse, 0x2, R146 ;  /* 0x00000002a5927825 */ /* 0x040fe200078e0292 */
[----:B------:R-:W-:Y:S02]  /*38e0*/  PRMT R102, RZ, 0x7610, R102 ;  /* 0x00007610ff667816 */ /* 0x000fe40000000066 */
[----:B------:R-:W5:Y:S01]  /*38f0*/  @!P5 LDG.E.U16 R92, desc[UR18][R142.64] ;  /* 0x000000128e5cd981 */ /* 0x000f62000c1e1500 */
[----:B------:R-:W-:Y:S01]  /*3900*/  IMAD.WIDE R150, R165, 0x2, R150 ;  /* 0x00000002a5967825 */ /* 0x000fe200078e0296 */
[----:B------:R-:W-:-:S02]  /*3910*/  ISETP.GE.AND P5, PT, R83, R76, PT ;  /* 0x0000004c5300720c */ /* 0x000fc40003fa6270 */
        /* <DEDUP_REMOVED lines=25> */
[-C--:B------:R-:W-:Y:S02]  /*3ab0*/  ISETP.GE.AND P5, PT, R97, R76.reuse, PT ;  /* 0x0000004c6100720c */ /* 0x080fe40003fa6270 */
[-C--:B------:R-:W-:Y:S01]  /*3ac0*/  ISETP.GE.AND P4, PT, R125, R76.reuse, PT ;  /* 0x0000004c7d00720c */ /* 0x080fe20003f86270 */
[----:B------:R-:W5:Y:S01]  /*3ad0*/  @!P3 LDG.E.U16 R116, desc[UR18][R52.64] ;  /* 0x000000123474b981 */ /* 0x000f62000c1e1500 */
[----:B------:R-:W-:Y:S01]  /*3ae0*/  ISETP.GE.AND P3, PT, R111, R76, PT ;  /* 0x0000004c6f00720c */ /* 0x000fe20003f66270 */
[C---:B------:R-:W-:Y:S01]  /*3af0*/  IMAD.WIDE R48, R165.reuse, 0x2, R48 ;  /* 0x00000002a5307825 */ /* 0x040fe200078e0230 */
[----:B------:R-:W-:Y:S02]  /*3b00*/  PRMT R120, RZ, 0x7610, R120 ;  /* 0x00007610ff787816 */ /* 0x000fe40000000078 */
[----:B------:R-:W-:Y:S01]  /*3b10*/  PRMT R122, RZ, 0x7610, R122 ;  /* 0x00007610ff7a7816 */ /* 0x000fe2000000007a */
[----:B------:R-:W-:Y:S01]  /*3b20*/  IMAD.WIDE R46, R165, 0x2, R46 ;  /* 0x00000002a52e7825 */ /* 0x000fe200078e022e */
[----:B------:R-:W-:-:S02]  /*3b30*/  PRMT R124, RZ, 0x7610, R124 ;  /* 0x00007610ff7c7816 */ /* 0x000fc4000000007c */
[----:B------:R-:W-:Y:S01]  /*3b40*/  PRMT R126, RZ, 0x7610, R126 ;  /* 0x00007610ff7e7816 */ /* 0x000fe2000000007e */
[C---:B------:R-:W-:Y:S01]  /*3b50*/  IMAD.WIDE R42, R165.reuse, 0x2, R42 ;  /* 0x00000002a52a7825 */ /* 0x040fe200078e022a */
[----:B------:R-:W5:Y:S03]  /*3b60*/  @!P6 LDG.E.U16 R120, desc[UR18][R48.64] ;  /* 0x000000123078e981 */ /* 0x000f66000c1e1500 */
[----:B------:R-:W-:Y:S01]  /*3b70*/  IMAD.WIDE R44, R165, 0x2, R44 ;  /* 0x00000002a52c7825 */ /* 0x000fe200078e022c */
[----:B------:R-:W5:Y:S01]  /*3b80*/  @!P5 LDG.E.U16 R122, desc[UR18][R46.64] ;  /* 0x000000122e7ad981 */ /* 0x000f62000c1e1500 */
[-C--:B------:R-:W-:Y:S02]  /*3b90*/  ISETP.GE.AND P6, PT, R77, R76.reuse, PT ;  /* 0x0000004c4d00720c */ /* 0x080fe40003fc6270 */
[-C--:B------:R-:W-:Y:S01]  /*3ba0*/  ISETP.GE.AND P5, PT, R99, R76.reuse, PT ;  /* 0x0000004c6300720c */ /* 0x080fe20003fa6270 */
        /* <DEDUP_REMOVED lines=9> */
[----:B------:R-:W-:Y:S01]  /*3c40*/  PRMT R134, RZ, 0x7610, R134 ;  /* 0x00007610ff867816 */ /* 0x000fe20000000086 */
[C---:B------:R-:W-:Y:S01]  /*3c50*/  IMAD.WIDE R34, R165.reuse, 0x2, R34 ;  /* 0x00000002a5227825 */ /* 0x040fe200078e0222 */
[----:B------:R-:W5:Y:S03]  /*3c60*/  @!P6 LDG.E.U16 R88, desc[UR18][R138.64] ;  /* 0x000000128a58e981 */ /* 0x000f66000c1e1500 */
[----:B------:R-:W-:Y:S01]  /*3c70*/  IMAD.WIDE R36, R165, 0x2, R36 ;  /* 0x00000002a5247825 */ /* 0x000fe200078e0224 */
[----:B------:R-:W5:Y:S01]  /*3c80*/  @!P5 LDG.E.U16 R130, desc[UR18][R38.64] ;  /* 0x000000122682d981 */ /* 0x000f62000c1e1500 */
[----:B------:R-:W-:-:S02]  /*3c90*/  ISETP.GE.AND P6, PT, R105, R76, PT ;  /* 0x0000004c6900720c */ /* 0x000fc40003fc6270 */
        /* <DEDUP_REMOVED lines=14> */
[----:B------:R-:W5:Y:S04]  /*3d80*/  @!P3 LDG.E.U16 R154, desc[UR18][R28.64] ;  /* 0x000000121c9ab981 */ /* 0x000f68000c1e1500 */
[----:B------:R-:W5:Y:S04]  /*3d90*/  @!P5 LDG.E.U16 R152, desc[UR18][R30.64] ;  /* 0x000000121e98d981 */ /* 0x000f68000c1e1500 */
[----:B------:R-:W5:Y:S01]  /*3da0*/  @!P4 LDG.E.U16 R156, desc[UR18][R26.64] ;  /* 0x000000121a9cc981 */ /* 0x000f62000c1e1500 */
[----:B------:R-:W-:Y:S01]  /*3db0*/  BAR.SYNC.DEFER_BLOCKING 0x0 ;  /* 0x0000000000007b1d */ /* 0x000fe20000010000 */
[----:B------:R-:W-:Y:S01]  /*3dc0*/  ISETP.GE.AND P3, PT, R96, R76, PT ;  /* 0x0000004c6000720c */ /* 0x000fe20003f66270 */
[----:B------:R-:W-:Y:S01]  /*3dd0*/  IMAD.WIDE R8, R171, 0x2, R8 ;  /* 0x00000002ab087825 */ /* 0x000fe200078e0208 */
[----:B------:R-:W-:-:S02]  /*3de0*/  PRMT R157, RZ, 0x7610, R157 ;  /* 0x00007610ff9d7816 */ /* 0x000fc4000000009d */
[----:B------:R-:W-:Y:S01]  /*3df0*/  PRMT R159, RZ, 0x7610, R159 ;  /* 0x00007610ff9f7816 */ /* 0x000fe2000000009f */
[C---:B------:R-:W-:Y:S01]  /*3e00*/  IMAD.WIDE R10, R171.reuse, 0x2, R10 ;  /* 0x00000002ab0a7825 */ /* 0x040fe200078e020a */
[----:B------:R-:W-:Y:S02]  /*3e10*/  PRMT R161, RZ, 0x7610, R161 ;  /* 0x00007610ffa17816 */ /* 0x000fe400000000a1 */
[----:B------:R-:W-:Y:S01]  /*3e20*/  PRMT R163, RZ, 0x7610, R163 ;  /* 0x00007610ffa37816 */ /* 0x000fe200000000a3 */
[----:B------:R-:W-:-:S04]  /*3e30*/  IMAD.WIDE R12, R171, 0x2, R12 ;  /* 0x00000002ab0c7825 */ /* 0x000fc800078e020c */
[----:B------:R-:W-:-:S04]  /*3e40*/  IMAD.WIDE R16, R171, 0x2, R16 ;  /* 0x00000002ab107825 */ /* 0x000fc800078e0210 */
[----:B------:R-:W-:-:S04]  /*3e50*/  IMAD.WIDE R4, R171, 0x2, R4 ;  /* 0x00000002ab047825 */ /* 0x000fc800078e0204 */
[C---:B------:R-:W-:Y:S01]  /*3e60*/  IMAD.WIDE R6, R171.reuse, 0x2, R6 ;  /* 0x00000002ab067825 */ /* 0x040fe200078e0206 */
[----:B------:R-:W5:Y:S03]  /*3e70*/  @!P3 LDG.E.U16 R157, desc[UR18][R16.64] ;  /* 0x00000012109db981 */ /* 0x000f66000c1e1500 */
[C---:B------:R-:W-:Y:S01]  /*3e80*/  IMAD.WIDE R14, R171.reuse, 0x2, R14 ;  /* 0x00000002ab0e7825 */ /* 0x040fe200078e020e */
[----:B------:R-:W5:Y:S03]  /*3e90*/  @!P3 LDG.E.U16 R159, desc[UR18][R12.64] ;  /* 0x000000120c9fb981 */ /* 0x000f66000c1e1500 */
[----:B------:R-:W-:Y:S01]  /*3ea0*/  IMAD.WIDE R2, R171, 0x2, R2 ;  /* 0x00000002ab027825 */ /* 0x000fe200078e0202 */
[----:B------:R-:W5:Y:S04]  /*3eb0*/  @!P3 LDG.E.U16 R161, desc[UR18][R10.64] ;  /* 0x000000120aa1b981 */ /* 0x000f68000c1e1500 */
[----:B------:R-:W5:Y:S04]  /*3ec0*/  @!P3 LDG.E.U16 R163, desc[UR18][R8.64] ;  /* 0x0000001208a3b981 */ /* 0x000f68000c1e1500 */
[----:B--2---:R0:W-:Y:S04]  /*3ed0*/  STS.U16 [R137+UR9+0x4000], R78 ;  /* 0x0040004e89007988 */ /* 0x0041e80008000409 */
[----:B---3--:R1:W-:Y:S04]  /*3ee0*/  STS.U16 [R137+UR9+0x4800], R94 ;  /* 0x0048005e89007988 */ /* 0x0083e80008000409 */
[----:B----4-:R2:W-:Y:S01]  /*3ef0*/  STS.U16 [R137+UR9+0x4400], R86 ;  /* 0x0044005689007988 */ /* 0x0105e20008000409 */
[----:B0-----:R-:W-:-:S03]  /*3f00*/  PRMT R78, RZ, 0x7610, R78 ;  /* 0x00007610ff4e7816 */ /* 0x001fc6000000004e */
[----:B-----5:R0:W-:Y:S01]  /*3f10*/  STS.U16 [R137+UR9+0x4c00], R104 ;  /* 0x004c006889007988 */ /* 0x0201e20008000409 */
[----:B-1----:R-:W-:-:S03]  /*3f20*/  PRMT R94, RZ, 0x7610, R94 ;  /* 0x00007610ff5e7816 */ /* 0x002fc6000000005e */
[----:B------:R-:W3:Y:S01]  /*3f30*/  @!P3 LDG.E.U16 R78, desc[UR18][R14.64] ;  /* 0x000000120e4eb981 */ /* 0x000ee2000c1e1500 */
[----:B--2---:R-:W-:-:S03]  /*3f40*/  PRMT R86, RZ, 0x7610, R86 ;  /* 0x00007610ff567816 */ /* 0x004fc60000000056 */
[----:B------:R-:W2:Y:S01]  /*3f50*/  @!P3 LDG.E.U16 R94, desc[UR18][R4.64] ;  /* 0x00000012045eb981 */ /* 0x000ea2000c1e1500 */
[----:B0-----:R-:W-:-:S03]  /*3f60*/  PRMT R104, RZ, 0x7610, R104 ;  /* 0x00007610ff687816 */ /* 0x001fc60000000068 */
[----:B------:R-:W4:Y:S04]  /*3f70*/  @!P3 LDG.E.U16 R86, desc[UR18][R6.64] ;  /* 0x000000120656b981 */ /* 0x000f28000c1e1500 */
[----:B------:R-:W5:Y:S04]  /*3f80*/  @!P3 LDG.E.U16 R104, desc[UR18][R2.64] ;  /* 0x000000120268b981 */ /* 0x000f68000c1e1500 */
[----:B------:R0:W-:Y:S04]  /*3f90*/  STS.U16 [R137+UR9+0x5c00], R136 ;  /* 0x005c008889007988 */ /* 0x0001e80008000409 */
[----:B------:R0:W-:Y:S04]  /*3fa0*/  STS.U16 [R137+UR9+0x5000], R112 ;  /* 0x0050007089007988 */ /* 0x0001e80008000409 */
[----:B------:R0:W-:Y:S01]  /*3fb0*/  STS.U16 [R137+UR9+0x5800], R128 ;  /* 0x0058008089007988 */ /* 0x0001e20008000409 */
[----:B------:R-:W-:-:S04]  /*3fc0*/  ULEA UR11, UR5, UR9, 0x3 ;  /* 0x00000009050b7291 */ /* 0x000fc8000f8e18ff */
[----:B------:R-:W-:Y:S01]  /*3fd0*/  UIADD3 UR11, UPT, UPT, UR11, 0xa000, URZ ;  /* 0x0000a0000b0b7890 */ /* 0x000fe2000fffe0ff */
[----:B------:R0:W-:Y:S04]  /*3fe0*/  STS.U16 [R137+UR9+0x5400], R120 ;  /* 0x0054007889007988 */ /* 0x0001e80008000409 */
        /* <DEDUP_REMOVED lines=28> */
[----:B---3--:R0:W-:Y:S04]  /*41b0*/  STS.U16 [R169+UR9+0x9200], R78 ;  /* 0x0092004ea9007988 */ /* 0x0081e80008000409 */
[----:B--2---:R0:W-:Y:S04]  /*41c0*/  STS.U16 [R169+UR9+0x9a00], R94 ;  /* 0x009a005ea9007988 */ /* 0x0041e80008000409 */
[----:B----4-:R0:W-:Y:S04]  /*41d0*/  STS.U16 [R169+UR9+0x9600], R86 ;  /* 0x00960056a9007988 */ /* 0x0101e80008000409 */
[----:B-----5:R0:W-:Y:S01]  /*41e0*/  STS.U16 [R169+UR9+0x9e00], R104 ;  /* 0x009e0068a9007988 */ /* 0x0201e20008000409 */
[----:B------:R1:W-:Y:S06]  /*41f0*/  MEMBAR.ALL.CTA ;  /* 0x0000000000007992 */ /* 0x0003ec0000008000 */
[----:B-1----:R-:W1:Y:S02]  /*4200*/  FENCE.VIEW.ASYNC.S ;  /* 0x00000000000073c6 */ /* 0x002e640000000000 */
[----:B-1----:R-:W-:Y:S06]  /*4210*/  BAR.SYNC.DEFER_BLOCKING 0x0 ;  /* 0x0000000000007b1d */ /* 0x002fec0000010000 */
[----:B------:R-:W-:Y:S05]  /*4220*/  @P0 BRA `(.L_x_9) ;  /* 0x00000000004c0947 */ /* 0x000fea0003800000 */
        /* <DEDUP_REMOVED lines=9> */
[----:B------:R-:W-:Y:S01]  /*42c0*/  UMOV UR7, URZ ;  /* 0x000000ff00077c82 */ /* 0x000fe20008000000 */
[----:B------:R1:W-:Y:S01]  /*42d0*/  UTCHMMA gdesc[UR14], gdesc[UR12], tmem[UR8], tmem[UR16], idesc[UR17], UPT ;  /* 0x00ff100c0e0075ea */ /* 0x0003e2000b800008 */
        /* <DEDUP_REMOVED lines=8> */
.L_x_9:
[----:B------:R-:W-:Y:S01]  /*4360*/  UIADD3 UR5, UPT, UPT, UR5, 0x1, URZ ;  /* 0x0000000105057890 */ /* 0x000fe2000fffe0ff */
[----:B------:R-:W-:Y:S02]  /*4370*/  VIADD R66, R66, 0xffffffff ;  /* 0xffffffff42427836 */ /* 0x000fe40000000000 */
[----:B------:R-:W-:Y:S01]  /*4380*/  VIADD R76, R76, 0xffffffc0 ;  /* 0xffffffc04c4c7836 */ /* 0x000fe20000000000 */
[----:B------:R-:W-:Y:S02]  /*4390*/  UISETP.GT.AND UP0, UPT, UR5, 0x1, UPT ;  /* 0x000000010500788c */ /* 0x000fe4000bf04270 */
[----:B------:R-:W-:Y:S02]  /*43a0*/  ISETP.NE.U32.AND P3, PT, R66, RZ, PT ;  /* 0x000000ff4200720c */ /* 0x000fe40003f65070 */
[----:B-1----:R-:W-:Y:S02]  /*43b0*/  USEL UR6, URZ, 0x1, !UP0 ;  /* 0x00000001ff067887 */ /* 0x002fe4000c000000 */
[----:B------:R-:W-:-:S02]  /*43c0*/  USEL UR5, UR5, URZ, !UP0 ;  /* 0x000000ff05057287 */ /* 0x000fc4000c000000 */
[----:B------:R-:W-:-:S03]  /*43d0*/  ULOP3.LUT UR7, UR4, UR6, URZ, 0x3c, !UPT ;  /* 0x0000000604077292 */ /* 0x000fc6000f8e3cff */
[----:B------:R-:W-:-:S04]  /*43e0*/  UMOV UR6, UR4 ;  /* 0x0000000400067c82 */ /* 0x000fc80008000000 */
[----:B------:R-:W-:Y:S01]  /*43f0*/  UMOV UR4, UR7 ;  /* 0x0000000700047c82 */ /* 0x000fe20008000000 */
[----:B------:R-:W-:Y:S05]  /*4400*/  @P3 BRA `(.L_x_10) ;  /* 0xfffffff000583947 */ /* 0x000fea000383ffff */
.L_x_7:
[----:B------:R-:W-:-:S13]  /*4410*/  ISETP.GE.AND P0, PT, R73, 0x40, PT ;  /* 0x000000404900780c */ /* 0x000fda0003f06270 */
[----:B------:R-:W-:Y:S05]  /*4420*/  @!P0 BRA `(.L_x_11) ;  /* 0x0000000000108947 */ /* 0x000fea0003800000 */
[----:B------:R-:W-:-:S06]  /*4430*/  USHF.L.U32 UR6, UR6, 0x1f, URZ ;  /* 0x0000001f06067899 */ /* 0x000fcc00080006ff */
[----:B------:R-:W-:-:S04]  /*4440*/  IMAD.U32 R2, RZ, RZ, UR6 ;  /* 0x00000006ff027e24 */ /* 0x000fc8000f8e00ff */
[----:B------:R-:W1:Y:S02]  /*4450*/  SYNCS.PHASECHK.TRANS64.TRYWAIT P0, [UR11], R2 ;  /* 0x00000002ff0075a7 */ /* 0x000e64000800110b */
[----:B-1----:R-:W-:Y:S05]  /*4460*/  @!P0 BRA `(.L_x_12) ;  /* 0x0000000800d48947 */ /* 0x002fea0003800000 */
.L_x_11:
[----:B------:R-:W-:Y:S01]  /*4470*/  BAR.SYNC.DEFER_BLOCKING 0x0 ;  /* 0x0000000000007b1d */ /* 0x000fe20000010000 */
[C---:B------:R-:W-:Y:S02]  /*4480*/  LOP3.LUT R2, R0.reuse, 0x80, RZ, 0xc0, !PT ;  /* 0x0000008000027812 */ /* 0x040fe400078ec0ff */
[----:B------:R-:W-:Y:S02]  /*4490*/  LOP3.LUT R3, R0, 0x7f, RZ, 0xc0, !PT ;  /* 0x0000007f00037812 */ /* 0x000fe400078ec0ff */
[----:B------:R-:W-:Y:S01]  /*44a0*/  LEA R0, R2, UR9, 0x5 ;  /* 0x0000000902007c11 */ /* 0x000fe2000f8e28ff */
[----:B0-----:R-:W0:Y:S01]  /*44b0*/  LDCU.128 UR12, c[0x0][0x390] ;  /* 0x00007200ff0c77ac */ /* 0x001e220008000c00 */
[----:B------:R-:W-:Y:S02]  /*44c0*/  LEA R67, R67, UR9, 0x4 ;  /* 0x0000000943437c11 */ /* 0x000fe4000f8e20ff */
[----:B------:R-:W-:Y:S01]  /*44d0*/  LOP3.LUT R26, R71, 0x16, R72, 0xfe, !PT ;  /* 0x00000016471a7812 */ /* 0x000fe200078efe48 */
[----:B------:R-:W-:Y:S01]  /*44e0*/  IMAD R0, R3, 0x10, R0 ;  /* 0x0000001003007824 */ /* 0x000fe200078e0200 */
[----:B------:R-:W1:Y:S01]  /*44f0*/  LDCU UR4, c[0x0][0x3b4] ;  /* 0x00007680ff0477ac */ /* 0x000e620008000800 */
[----:B------:R-:W-:-:S02]  /*4500*/  LOP3.LUT R24, R71, 0x1a, R72, 0xfe, !PT ;  /* 0x0000001a47187812 */ /* 0x000fc400078efe48 */
[----:B------:R-:W-:Y:S01]  /*4510*/  LOP3.LUT R25, R71, 0x18, R72, 0xfe, !PT ;  /* 0x0000001847197812 */ /* 0x000fe200078efe48 */
[----:B------:R-:W2:Y:S01]  /*4520*/  LDCU UR5, c[0x0][0x3b8] ;  /* 0x00007700ff0577ac */ /* 0x000ea20008000800 */
[----:B------:R-:W3:Y:S02]  /*4530*/  @!P2 SYNCS.CCTL.IV [UR9+0xa000] ;  /* 0x00a00000ff00a9b1 */ /* 0x000ee40008000009 */
[----:B---3--:R-:W-:Y:S01]  /*4540*/  BAR.SYNC.DEFER_BLOCKING 0x0 ;  /* 0x0000000000007b1d */ /* 0x008fe20000010000 */
[C---:B0-----:R-:W-:Y:S01]  /*4550*/  ISETP.GE.AND P0, PT, R70.reuse, UR14, PT ;  /* 0x0000000e46007c0c */ /* 0x041fe2000bf06270 */
[----:B-1----:R-:W-:-:S04]  /*4560*/  IMAD R70, R70, UR4, RZ ;  /* 0x0000000446467c24 */ /* 0x002fc8000f8e02ff */
[----:B------:R-:W0:Y:S01]  /*4570*/  LDTM.x16 R4, tmem[UR10] ;  /* 0x0000000a000479ee */ /* 0x000e220008240000 */
[----:B------:R-:W1:Y:S01]  /*4580*/  @!P2 SYNCS.CCTL.IV [UR9+0xa008] ;  /* 0x00a00800ff00a9b1 */ /* 0x000e620008000009 */
[----:B------:R-:W-:Y:S01]  /*4590*/  NOP ;  /* 0x0000000000007918 */ /* 0x000fe20000000000 */
[----:B0-----:R-:W-:Y:S02]  /*45a0*/  F2FP.BF16.F32.PACK_AB R4, R6, R4 ;  /* 0x000000040604723e */ /* 0x001fe400000010ff */
[----:B------:R-:W-:Y:S02]  /*45b0*/  F2FP.BF16.F32.PACK_AB R20, R7, R5 ;  /* 0x000000050714723e */ /* 0x000fe400000010ff */
[----:B------:R-:W-:Y:S02]  /*45c0*/  F2FP.BF16.F32.PACK_AB R5, R10, R8 ;  /* 0x000000080a05723e */ /* 0x000fe400000010ff */
[----:B------:R-:W-:Y:S02]  /*45d0*/  F2FP.BF16.F32.PACK_AB R21, R11, R9 ;  /* 0x000000090b15723e */ /* 0x000fe400000010ff */
[----:B------:R-:W-:-:S02]  /*45e0*/  F2FP.BF16.F32.PACK_AB R6, R14, R12 ;  /* 0x0000000c0e06723e */ /* 0x000fc400000010ff */
[----:B------:R-:W-:Y:S02]  /*45f0*/  F2FP.BF16.F32.PACK_AB R22, R15, R13 ;  /* 0x0000000d0f16723e */ /* 0x000fe400000010ff */
[----:B------:R-:W-:Y:S02]  /*4600*/  F2FP.BF16.F32.PACK_AB R7, R18, R16 ;  /* 0x000000101207723e */ /* 0x000fe400000010ff */
[----:B------:R-:W-:Y:S02]  /*4610*/  F2FP.BF16.F32.PACK_AB R23, R19, R17 ;  /* 0x000000111317723e */ /* 0x000fe400000010ff */
[C---:B------:R-:W-:Y:S01]  /*4620*/  LEA R17, P2, R70.reuse, UR12, 0x1 ;  /* 0x0000000c46117c11 */ /* 0x040fe2000f8408ff */
[----:B-1----:R0:W-:Y:S01]  /*4630*/  STS.128 [R0], R4 ;  /* 0x0000000400007388 */ /* 0x0021e20000000c00 */
[C-C-:B------:R-:W-:Y:S02]  /*4640*/  LOP3.LUT R9, R71.reuse, 0x8, R72.reuse, 0xfe, !PT ;  /* 0x0000000847097812 */ /* 0x140fe400078efe48 */
[----:B------:R-:W-:Y:S01]  /*4650*/  LEA.HI.X.SX32 R19, R70, UR13, 0x1, P2 ;  /* 0x0000000d46137c11 */ /* 0x000fe200090f0eff */
[----:B------:R1:W-:Y:S01]  /*4660*/  STS.128 [R0+0x800], R20 ;  /* 0x0008001400007388 */ /* 0x0003e20000000c00 */
[----:B------:R-:W-:-:S02]  /*4670*/  LOP3.LUT R10, R71, 0xe, R72, 0xfe, !PT ;  /* 0x0000000e470a7812 */ /* 0x000fc400078efe48 */
[C-C-:B------:R-:W-:Y:S01]  /*4680*/  LOP3.LUT R11, R71.reuse, 0xc, R72.reuse, 0xfe, !PT ;  /* 0x0000000c470b7812 */ /* 0x140fe200078efe48 */
[----:B------:R-:W-:Y:S01]  /*4690*/  BAR.SYNC.DEFER_BLOCKING 0x0 ;  /* 0x0000000000007b1d */ /* 0x000fe20000010000 */
[C-C-:B------:R-:W-:Y:S02]  /*46a0*/  LOP3.LUT R18, R71.reuse, 0x1c, R72.reuse, 0xfe, !PT ;  /* 0x0000001c47127812 */ /* 0x140fe400078efe48 */
[C-C-:B------:R-:W-:Y:S02]  /*46b0*/  LOP3.LUT R16, R71.reuse, 0x1e, R72.reuse, 0xfe, !PT ;  /* 0x0000001e47107812 */ /* 0x140fe400078efe48 */
[C-C-:B0-----:R-:W-:Y:S02]  /*46c0*/  LOP3.LUT R4, R71.reuse, 0x2, R72.reuse, 0xfe, !PT ;  /* 0x0000000247047812 */ /* 0x141fe400078efe48 */
[C---:B------:R-:W-:Y:S02]  /*46d0*/  LOP3.LUT R7, R71.reuse, 0x4, R72, 0xfe, !PT ;  /* 0x0000000447077812 */ /* 0x040fe400078efe48 */
[----:B-1----:R-:W-:-:S02]  /*46e0*/  LOP3.LUT R0, R71, R72, RZ, 0xfc, !PT ;  /* 0x0000004847007212 */ /* 0x002fc400078efcff */
[--C-:B------:R-:W-:Y:S02]  /*46f0*/  LOP3.LUT R6, R71, 0x6, R72.reuse, 0xfe, !PT ;  /* 0x0000000647067812 */ /* 0x100fe400078efe48 */
[C---:B------:R-:W-:Y:S01]  /*4700*/  ISETP.LT.AND P3, PT, R0.reuse, UR15, !P0 ;  /* 0x0000000f00007c0c */ /* 0x040fe2000c761270 */
[----:B--2---:R-:W-:Y:S01]  /*4710*/  IMAD R0, R0, UR5, RZ ;  /* 0x0000000500007c24 */ /* 0x004fe2000f8e02ff */
[C---:B------:R-:W-:Y:S01]  /*4720*/  ISETP.LT.AND P5, PT, R7.reuse, UR15, !P0 ;  /* 0x0000000f07007c0c */ /* 0x040fe2000c7a1270 */
[----:B------:R-:W-:Y:S01]  /*4730*/  IMAD R7, R7, UR5, RZ ;  /* 0x0000000507077c24 */ /* 0x000fe2000f8e02ff */
[----:B------:R-:W-:Y:S02]  /*4740*/  ISETP.LT.AND P4, PT, R6, UR15, !P0 ;  /* 0x0000000f06007c0c */ /* 0x000fe4000c781270 */
[----:B------:R-:W-:Y:S01]  /*4750*/  LEA R2, P2, R0, R17, 0x1 ;  /* 0x0000001100027211 */ /* 0x000fe200078408ff */
[----:B------:R-:W0:Y:S01]  /*4760*/  LDS.128 R12, [R67] ;  /* 0x00000000430c7984 */ /* 0x000e220000000c00 */
[----:B------:R-:W-:-:S02]  /*4770*/  LOP3.LUT R23, R71, 0xa, R72, 0xfe, !PT ;  /* 0x0000000a47177812 */ /* 0x000fc400078efe48 */
[----:B------:R-:W-:Y:S01]  /*4780*/  LEA.HI.X.SX32 R3, R0, R19, 0x1, P2 ;  /* 0x0000001300037211 */ /* 0x000fe200010f0eff */
[C---:B------:R-:W-:Y:S01]  /*4790*/  IMAD R0, R4.reuse, UR5, RZ ;  /* 0x0000000504007c24 */ /* 0x040fe2000f8e02ff */
[----:B------:R-:W-:Y:S01]  /*47a0*/  ISETP.LT.AND P2, PT, R4, UR15, !P0 ;  /* 0x0000000f04007c0c */ /* 0x000fe2000c741270 */
[----:B------:R-:W1:Y:S01]  /*47b0*/  LDS.128 R64, [R67+0x1000] ;  /* 0x0010000043407984 */ /* 0x000e620000000c00 */
[C-C-:B------:R-:W-:Y:S02]  /*47c0*/  LOP3.LUT R22, R71.reuse, 0x10, R72.reuse, 0xfe, !PT ;  /* 0x0000001047167812 */ /* 0x140fe400078efe48 */
[C-C-:B------:R-:W-:Y:S02]  /*47d0*/  LOP3.LUT R21, R71.reuse, 0x12, R72.reuse, 0xfe, !PT ;  /* 0x0000001247157812 */ /* 0x140fe400078efe48 */
[----:B------:R-:W-:Y:S01]  /*47e0*/  LOP3.LUT R20, R71, 0x14, R72, 0xfe, !PT ;  /* 0x0000001447147812 */ /* 0x000fe200078efe48 */
[----:B0-----:R0:W-:Y:S01]  /*47f0*/  @P3 STG.E.U16 desc[UR18][R2.64], R12 ;  /* 0x0000000c02003986 */ /* 0x0011e2000c101512 */
[----:B------:R-:W-:-:S04]  /*4800*/  LEA R4, P3, R0, R17, 0x1 ;  /* 0x0000001100047211 */ /* 0x000fc800078608ff */
[----:B------:R-:W-:Y:S01]  /*4810*/  LEA.HI.X.SX32 R5, R0, R19, 0x1, P3 ;  /* 0x0000001300057211 */ /* 0x000fe200018f0eff */
[----:B------:R-:W-:Y:S01]  /*4820*/  IMAD R0, R6, UR5, RZ ;  /* 0x0000000506007c24 */ /* 0x000fe2000f8e02ff */
[----:B------:R-:W-:Y:S02]  /*4830*/  LEA R6, P6, R7, R17, 0x1 ;  /* 0x0000001107067211 */ /* 0x000fe400078c08ff */
[C---:B------:R-:W-:Y:S01]  /*4840*/  ISETP.LT.AND P3, PT, R9.reuse, UR15, !P0 ;  /* 0x0000000f09007c0c */ /* 0x040fe2000c761270 */
[----:B------:R-:W-:Y:S01]  /*4850*/  IMAD R9, R9, UR5, RZ ;  /* 0x0000000509097c24 */ /* 0x000fe2000f8e02ff */
[----:B------:R-:W-:Y:S02]  /*4860*/  LEA.HI.X.SX32 R7, R7, R19, 0x1, P6 ;  /* 0x0000001307077211 */ /* 0x000fe400030f0eff */
[----:B0-----:R-:W-:Y:S01]  /*4870*/  PRMT R3, R12, 0x7632, R3 ;  /* 0x000076320c037816 */ /* 0x001fe20000000003 */
[----:B------:R-:W-:Y:S01]  /*4880*/  IMAD R12, R18, UR5, RZ ;  /* 0x00000005120c7c24 */ /* 0x000fe2000f8e02ff */
[----:B------:R-:W-:-:S03]  /*4890*/  LEA R8, P6, R9, R17, 0x1 ;  /* 0x0000001109087211 */ /* 0x000fc600078c08ff */
[----:B------:R0:W-:Y:S01]  /*48a0*/  @P2 STG.E.U16 desc[UR18][R4.64], R3 ;  /* 0x0000000304002986 */ /* 0x0001e2000c101512 */
[C---:B------:R-:W-:Y:S02]  /*48b0*/  LEA R2, P2, R0.reuse, R17, 0x1 ;  /* 0x0000001100027211 */ /* 0x040fe400078408ff */
[-C--:B------:R-:W-:Y:S01]  /*48c0*/  LEA.HI.X.SX32 R9, R9, R19.reuse, 0x1, P6 ;  /* 0x0000001309097211 */ /* 0x080fe200030f0eff */
[----:B------:R2:W-:Y:S01]  /*48d0*/  @P5 STG.E.U16 desc[UR18][R6.64], R13 ;  /* 0x0000000d06005986 */ /* 0x0005e2000c101512 */
[C---:B------:R-:W-:Y:S01]  /*48e0*/  ISETP.LT.AND P5, PT, R11.reuse, UR15, !P0 ;  /* 0x0000000f0b007c0c */ /* 0x040fe2000c7a1270 */
[----:B------:R-:W-:Y:S01]  /*48f0*/  IMAD R11, R11, UR5, RZ ;  /* 0x000000050b0b7c24 */ /* 0x000fe2000f8e02ff */
[----:B0-----:R-:W-:Y:S01]  /*4900*/  LEA.HI.X.SX32 R3, R0, R19, 0x1, P2 ;  /* 0x0000001300037211 */ /* 0x001fe200010f0eff */
[----:B------:R-:W-:Y:S01]  /*4910*/  IMAD R0, R23, UR5, RZ ;  /* 0x0000000517007c24 */ /* 0x000fe2000f8e02ff */
[----:B------:R-:W-:Y:S02]  /*4920*/  PRMT R5, R13, 0x7632, R5 ;  /* 0x000076320d057816 */ /* 0x000fe40000000005 */
[----:B------:R-:W-:Y:S01]  /*4930*/  ISETP.LT.AND P2, PT, R23, UR15, !P0 ;  /* 0x0000000f17007c0c */ /* 0x000fe2000c741270 */
[----:B--2---:R-:W-:-:S02]  /*4940*/  IMAD R7, R22, UR5, RZ ;  /* 0x0000000516077c24 */ /* 0x004fc4000f8e02ff */
[----:B------:R0:W-:Y:S01]  /*4950*/  @P4 STG.E.U16 desc[UR18][R2.64], R5 ;  /* 0x0000000502004986 */ /* 0x0001e2000c101512 */
[----:B------:R-:W-:Y:S01]  /*4960*/  LEA R4, P4, R0, R17, 0x1 ;  /* 0x0000001100047211 */ /* 0x000fe200078808ff */
[----:B------:R-:W-:Y:S02]  /*4970*/  IMAD R13, R16, UR5, RZ ;  /* 0x00000005100d7c24 */ /* 0x000fe4000f8e02ff */
[----:B------:R2:W-:Y:S01]  /*4980*/  @P3 STG.E.U16 desc[UR18][R8.64], R14 ;  /* 0x0000000e08003986 */ /* 0x0005e2000c101512 */
[----:B0-----:R-:W-:Y:S01]  /*4990*/  LEA.HI.X.SX32 R5, R0, R19, 0x1, P4 ;  /* 0x0000001300057211 */ /* 0x001fe200020f0eff */
[----:B------:R-:W-:Y:S01]  /*49a0*/  IMAD R0, R10, UR5, RZ ;  /* 0x000000050a007c24 */ /* 0x000fe2000f8e02ff */
[----:B------:R-:W-:Y:S02]  /*49b0*/  PRMT R3, R14, 0x7632, R3 ;  /* 0x000076320e037816 */ /* 0x000fe40000000003 */
[----:B------:R-:W-:Y:S01]  /*49c0*/  ISETP.LT.AND P4, PT, R10, UR15, !P0 ;  /* 0x0000000f0a007c0c */ /* 0x000fe2000c781270 */
[----:B--2---:R-:W-:Y:S01]  /*49d0*/  IMAD R8, R21, UR5, RZ ;  /* 0x0000000515087c24 */ /* 0x004fe2000f8e02ff */
[-C--:B------:R-:W-:Y:S01]  /*49e0*/  LEA R10, P3, R11, R17.reuse, 0x1 ;  /* 0x000000110b0a7211 */ /* 0x080fe200078608ff */
[----:B------:R0:W-:Y:S01]  /*49f0*/  @P2 STG.E.U16 desc[UR18][R4.64], R3 ;  /* 0x0000000304002986 */ /* 0x0001e2000c101512 */
[----:B------:R-:W-:-:S02]  /*4a00*/  LEA R2, P6, R0, R17, 0x1 ;  /* 0x0000001100027211 */ /* 0x000fc400078c08ff */
[----:B------:R-:W-:Y:S02]  /*4a10*/  ISETP.LT.AND P2, PT, R22, UR15, !P0 ;  /* 0x0000000f16007c0c */ /* 0x000fe4000c741270 */
[----:B------:R-:W-:Y:S02]  /*4a20*/  LEA.HI.X.SX32 R11, R11, R19, 0x1, P3 ;  /* 0x000000130b0b7211 */ /* 0x000fe400018f0eff */
[----:B------:R-:W-:-:S03]  /*4a30*/  ISETP.LT.AND P3, PT, R21, UR15, !P0 ;  /* 0x0000000f15007c0c */ /* 0x000fc6000c761270 */
[----:B------:R2:W-:Y:S01]  /*4a40*/  @P5 STG.E.U16 desc[UR18][R10.64], R15 ;  /* 0x0000000f0a005986 */ /* 0x0005e2000c101512 */
[----:B0-----:R-:W-:Y:S01]  /*4a50*/  LEA.HI.X.SX32 R3, R0, R19, 0x1, P6 ;  /* 0x0000001300037211 */ /* 0x001fe200030f0eff */
[----:B------:R-:W-:Y:S01]  /*4a60*/  IMAD R0, R20, UR5, RZ ;  /* 0x0000000514007c24 */ /* 0x000fe2000f8e02ff */
[----:B------:R-:W-:Y:S02]  /*4a70*/  LEA R6, P6, R7, R17, 0x1 ;  /* 0x0000001107067211 */ /* 0x000fe400078c08ff */
[----:B------:R-:W-:Y:S02]  /*4a80*/  PRMT R5, R15, 0x7632, R5 ;  /* 0x000076320f057816 */ /* 0x000fe40000000005 */
[----:B------:R-:W-:Y:S02]  /*4a90*/  LEA.HI.X.SX32 R7, R7, R19, 0x1, P6 ;  /* 0x0000001307077211 */ /* 0x000fe400030f0eff */
[----:B------:R-:W-:Y:S01]  /*4aa0*/  LEA R4, P5, R8, R17, 0x1 ;  /* 0x0000001108047211 */ /* 0x000fe200078a08ff */
[----:B------:R0:W-:Y:S01]  /*4ab0*/  @P4 STG.E.U16 desc[UR18][R2.64], R5 ;  /* 0x0000000502004986 */ /* 0x0001e2000c101512 */
[----:B------:R-:W-:Y:S01]  /*4ac0*/  ISETP.LT.AND P6, PT, R20, UR15, !P0 ;  /* 0x0000000f14007c0c */ /* 0x000fe2000c7c1270 */
[----:B--2---:R-:W-:Y:S01]  /*4ad0*/  IMAD R10, R26, UR5, RZ ;  /* 0x000000051a0a7c24 */ /* 0x004fe2000f8e02ff */
[----:B------:R-:W-:Y:S01]  /*4ae0*/  ISETP.LT.AND P4, PT, R25, UR15, !P0 ;  /* 0x0000000f19007c0c */ /* 0x000fe2000c781270 */
[----:B-1----:R-:W-:Y:S01]  /*4af0*/  @P2 STG.E.U16 desc[UR18][R6.64], R64 ;  /* 0x0000004006002986 */ /* 0x002fe2000c101512 */
[----:B------:R-:W-:Y:S01]  /*4b00*/  IMAD R11, R24, UR5, RZ ;  /* 0x00000005180b7c24 */ /* 0x000fe2000f8e02ff */
[----:B0-----:R-:W-:-:S02]  /*4b10*/  LEA.HI.X.SX32 R5, R8, R19, 0x1, P5 ;  /* 0x0000001308057211 */ /* 0x001fc400028f0eff */
[----:B------:R-:W-:Y:S02]  /*4b20*/  LEA R8, P2, R0, R17, 0x1 ;  /* 0x0000001100087211 */ /* 0x000fe400078408ff */
[----:B------:R-:W-:Y:S02]  /*4b30*/  PRMT R3, R64, 0x7632, R3 ;  /* 0x0000763240037816 */ /* 0x000fe40000000003 */
[----:B------:R-:W-:Y:S01]  /*4b40*/  LEA.HI.X.SX32 R9, R0, R19, 0x1, P2 ;  /* 0x0000001300097211 */ /* 0x000fe200010f0eff */
[----:B------:R-:W-:Y:S01]  /*4b50*/  IMAD R0, R25, UR5, RZ ;  /* 0x0000000519007c24 */ /* 0x000fe2000f8e02ff */
[----:B------:R-:W-:Y:S01]  /*4b60*/  LEA R2, P2, R10, R17, 0x1 ;  /* 0x000000110a027211 */ /* 0x000fe200078408ff */
[----:B------:R0:W-:Y:S01]  /*4b70*/  @P3 STG.E.U16 desc[UR18][R4.64], R3 ;  /* 0x0000000304003986 */ /* 0x0001e2000c101512 */
[----:B------:R-:W-:Y:S02]  /*4b80*/  ISETP.LT.AND P5, PT, R26, UR15, !P0 ;  /* 0x0000000f1a007c0c */ /* 0x000fe4000c7a1270 */
[----:B------:R-:W-:Y:S01]  /*4b90*/  ISETP.LT.AND P3, PT, R24, UR15, !P0 ;  /* 0x0000000f18007c0c */ /* 0x000fe2000c761270 */
[----:B------:R1:W-:Y:S01]  /*4ba0*/  @P6 STG.E.U16 desc[UR18][R8.64], R65 ;  /* 0x0000004108006986 */ /* 0x0003e2000c101512 */
[----:B0-----:R-:W-:-:S02]  /*4bb0*/  LEA.HI.X.SX32 R3, R10, R19, 0x1, P2 ;  /* 0x000000130a037211 */ /* 0x001fc400010f0eff */
[CC--:B------:R-:W-:Y:S02]  /*4bc0*/  LEA R4, P6, R0.reuse, R17.reuse, 0x1 ;  /* 0x0000001100047211 */ /* 0x0c0fe400078c08ff */
[C---:B------:R-:W-:Y:S02]  /*4bd0*/  LEA R6, P2, R11.reuse, R17, 0x1 ;  /* 0x000000110b067211 */ /* 0x040fe400078408ff */
[-C--:B------:R-:W-:Y:S02]  /*4be0*/  LEA.HI.X.SX32 R5, R0, R19.reuse, 0x1, P6 ;  /* 0x0000001300057211 */ /* 0x080fe400030f0eff */
[----:B------:R-:W-:Y:S02]  /*4bf0*/  LEA.HI.X.SX32 R7, R11, R19, 0x1, P2 ;  /* 0x000000130b077211 */ /* 0x000fe400010f0eff */
[----:B------:R-:W-:Y:S02]  /*4c00*/  LEA R10, P6, R12, R17, 0x1 ;  /* 0x000000110c0a7211 */ /* 0x000fe400078c08ff */
[----:B------:R-:W-:-:S02]  /*4c10*/  ISETP.LT.AND P2, PT, R18, UR15, !P0 ;  /* 0x0000000f12007c0c */ /* 0x000fc4000c741270 */
[----:B------:R-:W-:Y:S02]  /*4c20*/  ISETP.LT.AND P0, PT, R16, UR15, !P0 ;  /* 0x0000000f10007c0c */ /* 0x000fe4000c701270 */
[----:B-1----:R-:W-:Y:S02]  /*4c30*/  PRMT R65, R65, 0x7632, R65 ;  /* 0x0000763241417816 */ /* 0x002fe40000000041 */
[----:B------:R-:W-:Y:S02]  /*4c40*/  LEA.HI.X.SX32 R11, R12, R19, 0x1, P6 ;  /* 0x000000130c0b7211 */ /* 0x000fe400030f0eff */
[----:B------:R-:W-:Y:S01]  /*4c50*/  LEA R8, P6, R13, R17, 0x1 ;  /* 0x000000110d087211 */ /* 0x000fe200078c08ff */
[----:B------:R0:W-:Y:S01]  /*4c60*/  @P5 STG.E.U16 desc[UR18][R2.64], R65 ;  /* 0x0000004102005986 */ /* 0x0001e2000c101512 */
[----:B------:R-:W-:Y:S02]  /*4c70*/  PRMT R0, R67, 0x7632, R0 ;  /* 0x0000763243007816 */ /* 0x000fe40000000000 */
[----:B------:R-:W-:Y:S01]  /*4c80*/  LEA.HI.X.SX32 R9, R13, R19, 0x1, P6 ;  /* 0x000000130d097211 */ /* 0x000fe200030f0eff */
[----:B------:R1:W-:Y:S01]  /*4c90*/  @P4 STG.E.U16 desc[UR18][R4.64], R66 ;  /* 0x0000004204004986 */ /* 0x0003e2000c101512 */
[----:B0-----:R-:W-:-:S05]  /*4ca0*/  PRMT R3, R66, 0x7632, R3 ;  /* 0x0000763242037816 */ /* 0x001fca0000000003 */
[----:B------:R1:W-:Y:S04]  /*4cb0*/  @P3 STG.E.U16 desc[UR18][R6.64], R3 ;  /* 0x0000000306003986 */ /* 0x0003e8000c101512 */
[----:B------:R1:W-:Y:S04]  /*4cc0*/  @P2 STG.E.U16 desc[UR18][R10.64], R67 ;  /* 0x000000430a002986 */ /* 0x0003e8000c101512 */
[----:B------:R1:W-:Y:S01]  /*4cd0*/  @P0 STG.E.U16 desc[UR18][R8.64], R0 ;  /* 0x0000000008000986 */ /* 0x0003e2000c101512 */
[----:B------:R-:W-:Y:S06]  /*4ce0*/  BAR.SYNC.DEFER_BLOCKING 0x0 ;  /* 0x0000000000007b1d */ /* 0x000fec0000010000 */
[----:B------:R-:W-:Y:S05]  /*4cf0*/  @P1 BRA `(.L_x_13) ;  /* 0x00000000009c1947 */ /* 0x000fea0003800000 */
[----:B------:R-:W0:Y:S01]  /*4d00*/  S2UR UR5, SR_CgaCtaId ;  /* 0x00000000000579c3 */ /* 0x000e220000008800 */
[----:B------:R-:W-:Y:S01]  /*4d10*/  NOP ;  /* 0x0000000000007918 */ /* 0x000fe20000000000 */
[----:B------:R-:W-:Y:S01]  /*4d20*/  UMOV UR4, 0x50 ;  /* 0x0000005000047882 */ /* 0x000fe20000000000 */
[----:B-1----:R-:W-:Y:S02]  /*4d30*/  IMAD.U32 R0, RZ, RZ, UR8 ;  /* 0x00000008ff007e24 */ /* 0x002fe4000f8e00ff */
[----:B------:R-:W-:-:S03]  /*4d40*/  IMAD.MOV.U32 R3, RZ, RZ, 0x1 ;  /* 0x00000001ff037424 */ /* 0x000fc600078e00ff */
[----:B------:R-:W-:-:S04]  /*4d50*/  LOP3.LUT R0, R0, 0xffff, RZ, 0xc0, !PT ;  /* 0x0000ffff00007812 */ /* 0x000fc800078ec0ff */
[----:B------:R-:W-:-:S05]  /*4d60*/  SHF.R.U32.HI R0, RZ, 0x5, R0 ;  /* 0x00000005ff007819 */ /* 0x000fca0000011600 */
[----:B------:R-:W-:Y:S01]  /*4d70*/  VIADD R2, R0, 0x10 ;  /* 0x0000001000027836 */ /* 0x000fe20000000000 */
[----:B------:R-:W-:Y:S01]  /*4d80*/  SHF.L.U32 R0, R3, R0, RZ ;  /* 0x0000000003007219 */ /* 0x000fe200000006ff */
[----:B0-----:R-:W-:-:S03]  /*4d90*/  ULEA UR6, UR5, UR4, 0x18 ;  /* 0x0000000405067291 */ /* 0x001fc6000f8ec0ff */
[----:B------:R-:W-:-:S04]  /*4da0*/  SHF.L.U32 R3, R3, R2, RZ ;  /* 0x0000000203037219 */ /* 0x000fc800000006ff */
[----:B------:R-:W-:Y:S02]  /*4db0*/  LOP3.LUT R0, R3, R0, RZ, 0xfc, !PT ;  /* 0x0000000003007212 */ /* 0x000fe400078efcff */
[----:B------:R-:W0:Y:S02]  /*4dc0*/  LDS R5, [UR6] ;  /* 0x00000006ff057984 */ /* 0x000e240008000800 */
[C---:B------:R-:W-:Y:S02]  /*4dd0*/  LOP3.LUT R2, R0.reuse, 0xffff, RZ, 0xc0, !PT ;  /* 0x0000ffff00027812 */ /* 0x040fe400078ec0ff */
[----:B0-----:R-:W-:-:S04]  /*4de0*/  LOP3.LUT R3, R0, 0xffff, R5, 0x80, !PT ;  /* 0x0000ffff00037812 */ /* 0x001fc800078e8005 */
[----:B------:R-:W-:-:S13]  /*4df0*/  ISETP.NE.AND P0, PT, R3, R2, PT ;  /* 0x000000020300720c */ /* 0x000fda0003f05270 */
[----:B------:R-:W-:Y:S05]  /*4e00*/  @P0 BRA `(.L_x_14) ;  /* 0x0000000000500947 */ /* 0x000fea0003800000 */
[----:B------:R-:W-:Y:S02]  /*4e10*/  SHF.R.U32.HI R5, RZ, 0x10, R5 ;  /* 0x00000010ff057819 */ /* 0x000fe40000011605 */
[----:B------:R-:W-:-:S04]  /*4e20*/  SHF.R.U32.HI R2, RZ, 0x10, R0 ;  /* 0x00000010ff027819 */ /* 0x000fc80000011600 */
[----:B------:R-:W-:-:S04]  /*4e30*/  LOP3.LUT R5, R5, R2, RZ, 0xc0, !PT ;  /* 0x0000000205057212 */ /* 0x000fc800078ec0ff */
[----:B------:R-:W-:-:S13]  /*4e40*/  ISETP.NE.AND P0, PT, R5, R2, PT ;  /* 0x000000020500720c */ /* 0x000fda0003f05270 */
[----:B------:R-:W-:Y:S05]  /*4e50*/  @P0 BRA `(.L_x_15) ;  /* 0x0000000000300947 */ /* 0x000fea0003800000 */
[----:B------:R-:W-:Y:S01]  /*4e60*/  R2UR UR4, R0 ;  /* 0x00000000000472ca */ /* 0x000fe200000e0000 */
[----:B------:R-:W-:Y:S01]  /*4e70*/  VOTEU.ANY UR5, UPT, PT ;  /* 0x0000000000057886 */ /* 0x000fe200038e0100 */
[----:B------:R-:W0:Y:S01]  /*4e80*/  S2R R0, SR_LANEID ;  /* 0x0000000000007919 */ /* 0x000e220000000000 */
[----:B------:R-:W-:-:S10]  /*4e90*/  UFLO.U32 UR5, UR5 ;  /* 0x00000005000572bd */ /* 0x000fd400080e0000 */
[----:B------:R-:W-:-:S06]  /*4ea0*/  ULOP3.LUT UR4, URZ, UR4, URZ, 0x33, !UPT ;  /* 0x00000004ff047292 */ /* 0x000fcc000f8e33ff */
[----:B------:R-:W-:-:S04]  /*4eb0*/  IMAD.U32 R2, RZ, RZ, UR4 ;  /* 0x00000004ff027e24 */ /* 0x000fc8000f8e00ff */
[----:B------:R-:W1:Y:S02]  /*4ec0*/  REDUX UR7, R2 ;  /* 0x00000000020773c4 */ /* 0x000e640000000000 */
[----:B------:R2:W-:Y:S01]  /*4ed0*/  UTCATOMSWS.AND URZ, UR4 ;  /* 0x0000000400ff79e3 */ /* 0x0005e20008000000 */
[----:B0-----:R-:W-:Y:S01]  /*4ee0*/  ISETP.EQ.U32.AND P0, PT, R0, UR5, PT ;  /* 0x0000000500007c0c */ /* 0x001fe2000bf02070 */
[----:B-1----:R-:W-:-:S12]  /*4ef0*/  IMAD.U32 R0, RZ, RZ, UR7 ;  /* 0x00000007ff007e24 */ /* 0x002fd8000f8e00ff */
[----:B------:R2:W-:Y:S01]  /*4f00*/  @P0 ATOMS.AND RZ, [UR6], R0 ;  /* 0x00000000ffff098c */ /* 0x0005e2000a800006 */
[----:B------:R-:W-:Y:S05]  /*4f10*/  BRA `(.L_x_13) ;  /* 0x0000000000147947 */ /* 0x000fea0003800000 */
.L_x_15:
[----:B------:R-:W-:-:S07]  /*4f20*/  MOV R2, 0x4f40 ;  /* 0x00004f4000027802 */ /* 0x000fce0000000f00 */
[----:B------:R-:W-:Y:S05]  /*4f30*/  CALL.REL.NOINC `($__internal_0_$__cuda_sm10x_tcgen05_guardrail_trap_col_being_dealloced_not_returned_by_alloc) ;  /* 0x00000000002c7944 */ /* 0x000fea0003c00000 */
[----:B------:R-:W-:Y:S05]  /*4f40*/  BRA `(.L_x_13) ;  /* 0x0000000000087947 */ /* 0x000fea0003800000 */
.L_x_14:
[----:B------:R-:W-:-:S07]  /*4f50*/  MOV R2, 0x4f70 ;  /* 0x00004f7000027802 */ /* 0x000fce0000000f00 */
[----:B------:R-:W-:Y:S05]  /*4f60*/  CALL.REL.NOINC `($__internal_2_$__cuda_sm10x_tcgen05_guardrail_trap_unallocated_columns_being_dealloced) ;  /* 0x0000000000387944 */ /* 0x000fea0003c00000 */
.L_x_13:
[----:B------:R-:W-:Y:S01]  /*4f70*/  NOP ;  /* 0x0000000000007918 */ /* 0x000fe20000000000 */
[----:B--2---:R-:W-:Y:S05]  /*4f80*/  EXIT ;  /* 0x000000000000794d */ /* 0x004fea0003800000 */
.L_x_8:
[----:B------:R-:W0:Y:S02]  /*4f90*/  SYNCS.PHASECHK.TRANS64.TRYWAIT P4, [UR11], R78 ;  /* 0x0000004eff0075a7 */ /* 0x000e24000808110b */
[----:B0-----:R-:W-:Y:S05]  /*4fa0*/  @!P4 BRA `(.L_x_8) ;  /* 0xfffffffc00f8c947 */ /* 0x001fea000383ffff */
[----:B------:R-:W-:Y:S05]  /*4fb0*/  BRA `(.L_x_16) ;  /* 0xffffffe400847947 */ /* 0x000fea000383ffff */
.L_x_12:
[----:B------:R-:W1:Y:S02]  /*4fc0*/  SYNCS.PHASECHK.TRANS64.TRYWAIT P0, [UR11], R2 ;  /* 0x00000002ff0075a7 */ /* 0x000e64000800110b */
[----:B-1----:R-:W-:Y:S05]  /*4fd0*/  @!P0 BRA `(.L_x_12) ;  /* 0xfffffffc00f88947 */ /* 0x002fea000383ffff */
[----:B------:R-:W-:Y:S05]  /*4fe0*/  BRA `(.L_x_11) ;  /* 0xfffffff400207947 */ /* 0x000fea000383ffff */
        .weak           $__internal_0_$__cuda_sm10x_tcgen05_guardrail_trap_col_being_dealloced_not_returned_by_alloc
        .type           $__internal_0_$__cuda_sm10x_tcgen05_guardrail_trap_col_being_dealloced_not_returned_by_alloc,@function
        .size           $__internal_0_$__cuda_sm10x_tcgen05_guardrail_trap_col_being_dealloced_not_returned_by_alloc,($__internal_1_$__cuda_sm10x_tcgen05_guardrail_trap_phase_invalid_during_alloc - $__internal_0_$__cuda_sm10x_tcgen05_guardrail_trap_col_being_dealloced_not_returned_by_alloc)
$__internal_0_$__cuda_sm10x_tcgen05_guardrail_trap_col_being_dealloced_not_returned_by_alloc:
[----:B------:R-:W-:Y:S05]  /*4ff0*/  BPT.TRAP 0x1 ;  /* 0x000000040000795c */ /* 0x000fea0000300000 */
[----:B------:R-:W-:-:S04]  /*5000*/  IMAD.MOV.U32 R3, RZ, RZ, 0x0 ;  /* 0x00000000ff037424 */ /* 0x000fc800078e00ff */
[----:B------:R-:W-:Y:S05]  /*5010*/  RET.REL.NODEC R2 `(matmul_kernel) ;  /* 0xffffffac02f87950 */ /* 0x000fea0003c3ffff */
        .weak           $__internal_1_$__cuda_sm10x_tcgen05_guardrail_trap_phase_invalid_during_alloc
        .type           $__internal_1_$__cuda_sm10x_tcgen05_guardrail_trap_phase_invalid_during_alloc,@function
        .size           $__internal_1_$__cuda_sm10x_tcgen05_guardrail_trap_phase_invalid_during_alloc,($__internal_2_$__cuda_sm10x_tcgen05_guardrail_trap_unallocated_columns_being_dealloced - $__internal_1_$__cuda_sm10x_tcgen05_guardrail_trap_phase_invalid_during_alloc)
$__internal_1_$__cuda_sm10x_tcgen05_guardrail_trap_phase_invalid_during_alloc:
[----:B------:R-:W-:Y:S05]  /*5020*/  BPT.TRAP 0x1 ;  /* 0x000000040000795c */ /* 0x000fea0000300000 */
[----:B------:R-:W-:-:S04]  /*5030*/  IMAD.MOV.U32 R3, RZ, RZ, 0x0 ;  /* 0x00000000ff037424 */ /* 0x000fc800078e00ff */
[----:B------:R-:W-:Y:S05]  /*5040*/  RET.REL.NODEC R2 `(matmul_kernel) ;  /* 0xffffffac02ec7950 */ /* 0x000fea0003c3ffff */
        .weak           $__internal_2_$__cuda_sm10x_tcgen05_guardrail_trap_unallocated_columns_being_dealloced
        .type           $__internal_2_$__cuda_sm10x_tcgen05_guardrail_trap_unallocated_columns_being_dealloced,@function
        .size           $__internal_2_$__cuda_sm10x_tcgen05_guardrail_trap_unallocated_columns_being_dealloced,(.L_x_20 - $__internal_2_$__cuda_sm10x_tcgen05_guardrail_trap_unallocated_columns_being_dealloced)
$__internal_2_$__cuda_sm10x_tcgen05_guardrail_trap_unallocated_columns_being_dealloced:
[----:B------:R-:W-:Y:S05]  /*5050*/  BPT.TRAP 0x1 ;  /* 0x000000040000795c */ /* 0x000fea0000300000 */
[----:B------:R-:W-:-:S04]  /*5060*/  IMAD.MOV.U32 R3, RZ, RZ, 0x0 ;  /* 0x00000000ff037424 */ /* 0x000fc800078e00ff */
[----:B------:R-:W-:Y:S05]  /*5070*/  RET.REL.NODEC R2 `(matmul_kernel) ;  /* 0xffffffac02e07950 */ /* 0x000fea0003c3ffff */
.L_x_17:
[----:B------:R-:W-:-:S00]  /*5080*/  BRA `(.L_x_17) ;  /* 0xfffffffc00fc7947 */ /* 0x000fc0000383ffff */
[----:B------:R-:W-:-:S00]  /*5090*/  NOP ;  /* 0x0000000000007918 */ /* 0x000fc00000000000 */
        /* <DEDUP_REMOVED lines=14> */
.L_x_20:


//--------------------- .nv.shared.matmul_kernel  --------------------------
	.section	.nv.shared.matmul_kernel,"aw",@nobits
	.sectionflags	@""
	.align	16
	.zero		1024


//--------------------- .nv.shared.reserved.0     --------------------------
	.section	.nv.shared.reserved.0,"aw",@nobits
	.align	8
	.weak		__nv_reservedSMEM_offset_0_alias
	.size		__nv_reservedSMEM_offset_0_alias, 0, 64
	.other		__nv_reservedSMEM_offset_0_alias,@"STO_CUDA_RESERVED_SHARED STV_DEFAULT"
__nv_reservedSMEM_offset_0_alias:
	.zero		0
.nv.shared.reserved.0:
	.zero		64
	.weak		__nv_reservedSMEM_allocation_phase
	.type		__nv_reservedSMEM_allocation_phase,@object
	.size		__nv_reservedSMEM_allocation_phase,(.L_0 - __nv_reservedSMEM_allocation_phase)
__nv_reservedSMEM_allocation_phase:
	.zero		1
.L_0:
	.zero		7
	.weak		__nv_reservedSMEM_devtool_atexit_pc
	.type		__nv_reservedSMEM_devtool_atexit_pc,@object
	.size		__nv_reservedSMEM_devtool_atexit_pc,(__nv_reservedSMEM_allocation_mask - __nv_reservedSMEM_devtool_atexit_pc)
__nv_reservedSMEM_devtool_atexit_pc:
	.zero		8
	.weak		__nv_reservedSMEM_allocation_mask
	.type		__nv_reservedSMEM_allocation_mask,@object
	.size		__nv_reservedSMEM_allocation_mask,(.L_2 - __nv_reservedSMEM_allocation_mask)
__nv_reservedSMEM_allocation_mask:
	.zero		4
.L_2:


//--------------------- .nv.constant0.matmul_kernel --------------------------
	.section	.nv.constant0.matmul_kernel,"a",@progbits
	.sectionflags	@""
	.align	4
.nv.constant0.matmul_kernel:
	.zero		976


//--------------------- SYMBOLS --------------------------

	.type		.nv.reservedSmem.offset0,@object
	.size		.nv.reservedSmem.offset0,0x4
	.type		.nv.reservedSmem.cap,@object
	.size		.nv.reservedSmem.cap,0x4
